//
// Generated by NVIDIA NVVM Compiler
//
// Compiler Build ID: CL-36424714
// Cuda compilation tools, release 13.0, V13.0.88
// Based on NVVM 20.0.0
//

.version 9.0
.target sm_100
.address_size 64

	// .globl	_Z18mosaic_cuda_doublePdPKdS1_S1_iS_iii
.func  (.param .b64 func_retval0) __internal_accurate_pow
(
	.param .b64 __internal_accurate_pow_param_0
)
;

.visible .entry _Z18mosaic_cuda_doublePdPKdS1_S1_iS_iii(
	.param .u64 .ptr .align 1 _Z18mosaic_cuda_doublePdPKdS1_S1_iS_iii_param_0,
	.param .u64 .ptr .align 1 _Z18mosaic_cuda_doublePdPKdS1_S1_iS_iii_param_1,
	.param .u64 .ptr .align 1 _Z18mosaic_cuda_doublePdPKdS1_S1_iS_iii_param_2,
	.param .u64 .ptr .align 1 _Z18mosaic_cuda_doublePdPKdS1_S1_iS_iii_param_3,
	.param .u32 _Z18mosaic_cuda_doublePdPKdS1_S1_iS_iii_param_4,
	.param .u64 .ptr .align 1 _Z18mosaic_cuda_doublePdPKdS1_S1_iS_iii_param_5,
	.param .u32 _Z18mosaic_cuda_doublePdPKdS1_S1_iS_iii_param_6,
	.param .u32 _Z18mosaic_cuda_doublePdPKdS1_S1_iS_iii_param_7,
	.param .u32 _Z18mosaic_cuda_doublePdPKdS1_S1_iS_iii_param_8
)
{
	.reg .pred 	%p<74>;
	.reg .b32 	%r<174>;
	.reg .b64 	%rd<141>;
	.reg .b64 	%fd<329>;

	ld.param.u64 	%rd24, [_Z18mosaic_cuda_doublePdPKdS1_S1_iS_iii_param_0];
	ld.param.u64 	%rd20, [_Z18mosaic_cuda_doublePdPKdS1_S1_iS_iii_param_1];
	ld.param.u64 	%rd21, [_Z18mosaic_cuda_doublePdPKdS1_S1_iS_iii_param_2];
	ld.param.u32 	%r73, [_Z18mosaic_cuda_doublePdPKdS1_S1_iS_iii_param_4];
	ld.param.u32 	%r74, [_Z18mosaic_cuda_doublePdPKdS1_S1_iS_iii_param_6];
	ld.param.u32 	%r75, [_Z18mosaic_cuda_doublePdPKdS1_S1_iS_iii_param_7];
	ld.param.u32 	%r76, [_Z18mosaic_cuda_doublePdPKdS1_S1_iS_iii_param_8];
	cvta.to.global.u64 	%rd1, %rd24;
	mov.u32 	%r77, %ctaid.x;
	mul.lo.s32 	%r1, %r76, %r77;
	mov.u32 	%r2, %tid.x;
	add.s32 	%r3, %r1, %r2;
	mov.u32 	%r78, %ctaid.y;
	mov.u32 	%r79, %tid.y;
	mad.lo.s32 	%r4, %r76, %r78, %r79;
	mul.lo.s32 	%r5, %r3, %r74;
	mul.lo.s32 	%r80, %r4, %r74;
	mul.lo.s32 	%r81, %r75, %r74;
	max.s32 	%r82, %r5, %r80;
	setp.ge.s32 	%p2, %r82, %r81;
	@%p2 bra 	$L__BB0_69;
	setp.lt.s32 	%p3, %r74, 1;
	@%p3 bra 	$L__BB0_17;
	and.b32  	%r8, %r74, 15;
	add.s32 	%r9, %r8, -1;
	and.b32  	%r10, %r74, 7;
	add.s32 	%r11, %r10, -1;
	and.b32  	%r12, %r74, 2147483632;
	and.b32  	%r13, %r74, 3;
	mov.b32 	%r155, 0;
	mul.wide.s32 	%rd3, %r81, 8;
$L__BB0_3:
	setp.lt.u32 	%p4, %r74, 16;
	add.s32 	%r15, %r155, %r5;
	mov.b32 	%r158, 0;
	@%p4 bra 	$L__BB0_6;
	mov.b32 	%r156, 0;
$L__BB0_5:
	.pragma "nounroll";
	add.s32 	%r86, %r156, %r80;
	mad.lo.s32 	%r87, %r86, %r81, %r15;
	mul.wide.s32 	%rd25, %r87, 8;
	add.s64 	%rd26, %rd1, %rd25;
	ld.global.f64 	%fd80, [%rd26];
	add.f64 	%fd81, %fd302, %fd80;
	add.s64 	%rd28, %rd26, %rd3;
	ld.global.f64 	%fd82, [%rd28];
	add.f64 	%fd83, %fd81, %fd82;
	add.s64 	%rd29, %rd28, %rd3;
	ld.global.f64 	%fd84, [%rd29];
	add.f64 	%fd85, %fd83, %fd84;
	add.s64 	%rd30, %rd29, %rd3;
	ld.global.f64 	%fd86, [%rd30];
	add.f64 	%fd87, %fd85, %fd86;
	add.s64 	%rd31, %rd30, %rd3;
	ld.global.f64 	%fd88, [%rd31];
	add.f64 	%fd89, %fd87, %fd88;
	add.s64 	%rd32, %rd31, %rd3;
	ld.global.f64 	%fd90, [%rd32];
	add.f64 	%fd91, %fd89, %fd90;
	add.s64 	%rd33, %rd32, %rd3;
	ld.global.f64 	%fd92, [%rd33];
	add.f64 	%fd93, %fd91, %fd92;
	add.s64 	%rd34, %rd33, %rd3;
	ld.global.f64 	%fd94, [%rd34];
	add.f64 	%fd95, %fd93, %fd94;
	add.s64 	%rd35, %rd34, %rd3;
	ld.global.f64 	%fd96, [%rd35];
	add.f64 	%fd97, %fd95, %fd96;
	add.s64 	%rd36, %rd35, %rd3;
	ld.global.f64 	%fd98, [%rd36];
	add.f64 	%fd99, %fd97, %fd98;
	add.s64 	%rd37, %rd36, %rd3;
	ld.global.f64 	%fd100, [%rd37];
	add.f64 	%fd101, %fd99, %fd100;
	add.s64 	%rd38, %rd37, %rd3;
	ld.global.f64 	%fd102, [%rd38];
	add.f64 	%fd103, %fd101, %fd102;
	add.s64 	%rd39, %rd38, %rd3;
	ld.global.f64 	%fd104, [%rd39];
	add.f64 	%fd105, %fd103, %fd104;
	add.s64 	%rd40, %rd39, %rd3;
	ld.global.f64 	%fd106, [%rd40];
	add.f64 	%fd107, %fd105, %fd106;
	add.s64 	%rd41, %rd40, %rd3;
	ld.global.f64 	%fd108, [%rd41];
	add.f64 	%fd109, %fd107, %fd108;
	add.s64 	%rd42, %rd41, %rd3;
	ld.global.f64 	%fd110, [%rd42];
	add.f64 	%fd302, %fd109, %fd110;
	add.s32 	%r156, %r156, 16;
	setp.ne.s32 	%p5, %r156, %r12;
	mov.u32 	%r158, %r12;
	@%p5 bra 	$L__BB0_5;
$L__BB0_6:
	setp.eq.s32 	%p6, %r8, 0;
	@%p6 bra 	$L__BB0_16;
	setp.lt.u32 	%p7, %r9, 7;
	@%p7 bra 	$L__BB0_9;
	add.s32 	%r88, %r158, %r80;
	mad.lo.s32 	%r89, %r88, %r81, %r15;
	mul.wide.s32 	%rd43, %r89, 8;
	add.s64 	%rd44, %rd1, %rd43;
	ld.global.f64 	%fd112, [%rd44];
	add.f64 	%fd113, %fd302, %fd112;
	add.s64 	%rd46, %rd44, %rd3;
	ld.global.f64 	%fd114, [%rd46];
	add.f64 	%fd115, %fd113, %fd114;
	add.s64 	%rd47, %rd46, %rd3;
	ld.global.f64 	%fd116, [%rd47];
	add.f64 	%fd117, %fd115, %fd116;
	add.s64 	%rd48, %rd47, %rd3;
	ld.global.f64 	%fd118, [%rd48];
	add.f64 	%fd119, %fd117, %fd118;
	add.s64 	%rd49, %rd48, %rd3;
	ld.global.f64 	%fd120, [%rd49];
	add.f64 	%fd121, %fd119, %fd120;
	add.s64 	%rd50, %rd49, %rd3;
	ld.global.f64 	%fd122, [%rd50];
	add.f64 	%fd123, %fd121, %fd122;
	add.s64 	%rd51, %rd50, %rd3;
	ld.global.f64 	%fd124, [%rd51];
	add.f64 	%fd125, %fd123, %fd124;
	add.s64 	%rd52, %rd51, %rd3;
	ld.global.f64 	%fd126, [%rd52];
	add.f64 	%fd302, %fd125, %fd126;
	add.s32 	%r158, %r158, 8;
$L__BB0_9:
	setp.eq.s32 	%p8, %r10, 0;
	@%p8 bra 	$L__BB0_16;
	setp.lt.u32 	%p9, %r11, 3;
	@%p9 bra 	$L__BB0_12;
	add.s32 	%r90, %r158, %r80;
	mad.lo.s32 	%r91, %r90, %r81, %r15;
	mul.wide.s32 	%rd53, %r91, 8;
	add.s64 	%rd54, %rd1, %rd53;
	ld.global.f64 	%fd128, [%rd54];
	add.f64 	%fd129, %fd302, %fd128;
	add.s64 	%rd56, %rd54, %rd3;
	ld.global.f64 	%fd130, [%rd56];
	add.f64 	%fd131, %fd129, %fd130;
	add.s64 	%rd57, %rd56, %rd3;
	ld.global.f64 	%fd132, [%rd57];
	add.f64 	%fd133, %fd131, %fd132;
	add.s64 	%rd58, %rd57, %rd3;
	ld.global.f64 	%fd134, [%rd58];
	add.f64 	%fd302, %fd133, %fd134;
	add.s32 	%r158, %r158, 4;
$L__BB0_12:
	setp.eq.s32 	%p10, %r13, 0;
	@%p10 bra 	$L__BB0_16;
	setp.eq.s32 	%p11, %r13, 1;
	add.s32 	%r92, %r158, %r80;
	mad.lo.s32 	%r93, %r92, %r81, %r15;
	mul.wide.s32 	%rd59, %r93, 8;
	add.s64 	%rd2, %rd1, %rd59;
	ld.global.f64 	%fd135, [%rd2];
	add.f64 	%fd302, %fd302, %fd135;
	@%p11 bra 	$L__BB0_16;
	setp.eq.s32 	%p12, %r13, 2;
	add.s64 	%rd4, %rd2, %rd3;
	ld.global.f64 	%fd136, [%rd4];
	add.f64 	%fd302, %fd302, %fd136;
	@%p12 bra 	$L__BB0_16;
	add.s64 	%rd60, %rd4, %rd3;
	ld.global.f64 	%fd137, [%rd60];
	add.f64 	%fd302, %fd302, %fd137;
$L__BB0_16:
	add.s32 	%r155, %r155, 1;
	setp.ne.s32 	%p13, %r155, %r74;
	@%p13 bra 	$L__BB0_3;
$L__BB0_17:
	setp.lt.s32 	%p14, %r74, 1;
	mul.lo.s32 	%r94, %r74, %r74;
	cvt.rn.f64.u32 	%fd17, %r94;
	@%p14 bra 	$L__BB0_33;
	add.s32 	%r24, %r80, %r81;
	and.b32  	%r25, %r74, 15;
	and.b32  	%r26, %r74, 7;
	and.b32  	%r27, %r74, 2147483632;
	and.b32  	%r28, %r74, 3;
	mov.b32 	%r160, 0;
	mul.wide.s32 	%rd6, %r81, 8;
$L__BB0_19:
	setp.lt.u32 	%p15, %r74, 16;
	add.s32 	%r30, %r160, %r5;
	mov.b32 	%r163, 0;
	@%p15 bra 	$L__BB0_22;
	mov.b32 	%r161, 0;
$L__BB0_21:
	.pragma "nounroll";
	add.s32 	%r98, %r24, %r161;
	mad.lo.s32 	%r99, %r98, %r81, %r30;
	mul.wide.s32 	%rd61, %r99, 8;
	add.s64 	%rd62, %rd1, %rd61;
	ld.global.f64 	%fd141, [%rd62];
	add.f64 	%fd142, %fd312, %fd141;
	add.s64 	%rd64, %rd62, %rd6;
	ld.global.f64 	%fd143, [%rd64];
	add.f64 	%fd144, %fd142, %fd143;
	add.s64 	%rd65, %rd64, %rd6;
	ld.global.f64 	%fd145, [%rd65];
	add.f64 	%fd146, %fd144, %fd145;
	add.s64 	%rd66, %rd65, %rd6;
	ld.global.f64 	%fd147, [%rd66];
	add.f64 	%fd148, %fd146, %fd147;
	add.s64 	%rd67, %rd66, %rd6;
	ld.global.f64 	%fd149, [%rd67];
	add.f64 	%fd150, %fd148, %fd149;
	add.s64 	%rd68, %rd67, %rd6;
	ld.global.f64 	%fd151, [%rd68];
	add.f64 	%fd152, %fd150, %fd151;
	add.s64 	%rd69, %rd68, %rd6;
	ld.global.f64 	%fd153, [%rd69];
	add.f64 	%fd154, %fd152, %fd153;
	add.s64 	%rd70, %rd69, %rd6;
	ld.global.f64 	%fd155, [%rd70];
	add.f64 	%fd156, %fd154, %fd155;
	add.s64 	%rd71, %rd70, %rd6;
	ld.global.f64 	%fd157, [%rd71];
	add.f64 	%fd158, %fd156, %fd157;
	add.s64 	%rd72, %rd71, %rd6;
	ld.global.f64 	%fd159, [%rd72];
	add.f64 	%fd160, %fd158, %fd159;
	add.s64 	%rd73, %rd72, %rd6;
	ld.global.f64 	%fd161, [%rd73];
	add.f64 	%fd162, %fd160, %fd161;
	add.s64 	%rd74, %rd73, %rd6;
	ld.global.f64 	%fd163, [%rd74];
	add.f64 	%fd164, %fd162, %fd163;
	add.s64 	%rd75, %rd74, %rd6;
	ld.global.f64 	%fd165, [%rd75];
	add.f64 	%fd166, %fd164, %fd165;
	add.s64 	%rd76, %rd75, %rd6;
	ld.global.f64 	%fd167, [%rd76];
	add.f64 	%fd168, %fd166, %fd167;
	add.s64 	%rd77, %rd76, %rd6;
	ld.global.f64 	%fd169, [%rd77];
	add.f64 	%fd170, %fd168, %fd169;
	add.s64 	%rd78, %rd77, %rd6;
	ld.global.f64 	%fd171, [%rd78];
	add.f64 	%fd312, %fd170, %fd171;
	add.s32 	%r161, %r161, 16;
	setp.ne.s32 	%p16, %r161, %r27;
	mov.u32 	%r163, %r27;
	@%p16 bra 	$L__BB0_21;
$L__BB0_22:
	setp.eq.s32 	%p17, %r25, 0;
	@%p17 bra 	$L__BB0_32;
	add.s32 	%r100, %r25, -1;
	setp.lt.u32 	%p18, %r100, 7;
	@%p18 bra 	$L__BB0_25;
	add.s32 	%r101, %r24, %r163;
	mad.lo.s32 	%r102, %r101, %r81, %r30;
	mul.wide.s32 	%rd79, %r102, 8;
	add.s64 	%rd80, %rd1, %rd79;
	ld.global.f64 	%fd173, [%rd80];
	add.f64 	%fd174, %fd312, %fd173;
	add.s64 	%rd82, %rd80, %rd6;
	ld.global.f64 	%fd175, [%rd82];
	add.f64 	%fd176, %fd174, %fd175;
	add.s64 	%rd83, %rd82, %rd6;
	ld.global.f64 	%fd177, [%rd83];
	add.f64 	%fd178, %fd176, %fd177;
	add.s64 	%rd84, %rd83, %rd6;
	ld.global.f64 	%fd179, [%rd84];
	add.f64 	%fd180, %fd178, %fd179;
	add.s64 	%rd85, %rd84, %rd6;
	ld.global.f64 	%fd181, [%rd85];
	add.f64 	%fd182, %fd180, %fd181;
	add.s64 	%rd86, %rd85, %rd6;
	ld.global.f64 	%fd183, [%rd86];
	add.f64 	%fd184, %fd182, %fd183;
	add.s64 	%rd87, %rd86, %rd6;
	ld.global.f64 	%fd185, [%rd87];
	add.f64 	%fd186, %fd184, %fd185;
	add.s64 	%rd88, %rd87, %rd6;
	ld.global.f64 	%fd187, [%rd88];
	add.f64 	%fd312, %fd186, %fd187;
	add.s32 	%r163, %r163, 8;
$L__BB0_25:
	setp.eq.s32 	%p19, %r26, 0;
	@%p19 bra 	$L__BB0_32;
	add.s32 	%r103, %r26, -1;
	setp.lt.u32 	%p20, %r103, 3;
	@%p20 bra 	$L__BB0_28;
	add.s32 	%r104, %r24, %r163;
	mad.lo.s32 	%r105, %r104, %r81, %r30;
	mul.wide.s32 	%rd89, %r105, 8;
	add.s64 	%rd90, %rd1, %rd89;
	ld.global.f64 	%fd189, [%rd90];
	add.f64 	%fd190, %fd312, %fd189;
	add.s64 	%rd92, %rd90, %rd6;
	ld.global.f64 	%fd191, [%rd92];
	add.f64 	%fd192, %fd190, %fd191;
	add.s64 	%rd93, %rd92, %rd6;
	ld.global.f64 	%fd193, [%rd93];
	add.f64 	%fd194, %fd192, %fd193;
	add.s64 	%rd94, %rd93, %rd6;
	ld.global.f64 	%fd195, [%rd94];
	add.f64 	%fd312, %fd194, %fd195;
	add.s32 	%r163, %r163, 4;
$L__BB0_28:
	setp.eq.s32 	%p21, %r28, 0;
	@%p21 bra 	$L__BB0_32;
	setp.eq.s32 	%p22, %r28, 1;
	add.s32 	%r106, %r24, %r163;
	mad.lo.s32 	%r107, %r106, %r81, %r30;
	mul.wide.s32 	%rd95, %r107, 8;
	add.s64 	%rd5, %rd1, %rd95;
	ld.global.f64 	%fd196, [%rd5];
	add.f64 	%fd312, %fd312, %fd196;
	@%p22 bra 	$L__BB0_32;
	setp.eq.s32 	%p23, %r28, 2;
	add.s64 	%rd7, %rd5, %rd6;
	ld.global.f64 	%fd197, [%rd7];
	add.f64 	%fd312, %fd312, %fd197;
	@%p23 bra 	$L__BB0_32;
	add.s64 	%rd96, %rd7, %rd6;
	ld.global.f64 	%fd198, [%rd96];
	add.f64 	%fd312, %fd312, %fd198;
$L__BB0_32:
	add.s32 	%r160, %r160, 1;
	setp.ne.s32 	%p24, %r160, %r74;
	@%p24 bra 	$L__BB0_19;
$L__BB0_33:
	setp.lt.s32 	%p25, %r74, 1;
	@%p25 bra 	$L__BB0_49;
	shl.b32 	%r109, %r81, 1;
	add.s32 	%r39, %r80, %r109;
	and.b32  	%r40, %r74, 15;
	and.b32  	%r41, %r74, 7;
	and.b32  	%r42, %r74, 2147483632;
	and.b32  	%r43, %r74, 3;
	neg.s32 	%r44, %r42;
	shl.b32 	%r110, %r75, 1;
	add.s32 	%r111, %r4, %r110;
	mad.lo.s32 	%r112, %r81, %r111, %r2;
	add.s32 	%r113, %r112, %r1;
	mul.lo.s32 	%r45, %r74, %r113;
	mov.b32 	%r165, 0;
	mul.wide.s32 	%rd9, %r81, 8;
$L__BB0_35:
	setp.lt.u32 	%p26, %r74, 16;
	add.s32 	%r47, %r165, %r5;
	mov.b32 	%r169, 0;
	@%p26 bra 	$L__BB0_38;
	add.s32 	%r166, %r45, %r165;
	mov.u32 	%r167, %r44;
$L__BB0_37:
	.pragma "nounroll";
	mul.wide.s32 	%rd97, %r166, 8;
	add.s64 	%rd98, %rd1, %rd97;
	ld.global.f64 	%fd202, [%rd98];
	add.f64 	%fd203, %fd322, %fd202;
	mul.wide.s32 	%rd99, %r81, 8;
	add.s64 	%rd100, %rd98, %rd99;
	ld.global.f64 	%fd204, [%rd100];
	add.f64 	%fd205, %fd203, %fd204;
	add.s64 	%rd101, %rd100, %rd99;
	ld.global.f64 	%fd206, [%rd101];
	add.f64 	%fd207, %fd205, %fd206;
	add.s64 	%rd102, %rd101, %rd99;
	ld.global.f64 	%fd208, [%rd102];
	add.f64 	%fd209, %fd207, %fd208;
	add.s64 	%rd103, %rd102, %rd99;
	ld.global.f64 	%fd210, [%rd103];
	add.f64 	%fd211, %fd209, %fd210;
	add.s64 	%rd104, %rd103, %rd99;
	ld.global.f64 	%fd212, [%rd104];
	add.f64 	%fd213, %fd211, %fd212;
	add.s64 	%rd105, %rd104, %rd99;
	ld.global.f64 	%fd214, [%rd105];
	add.f64 	%fd215, %fd213, %fd214;
	add.s64 	%rd106, %rd105, %rd99;
	ld.global.f64 	%fd216, [%rd106];
	add.f64 	%fd217, %fd215, %fd216;
	add.s64 	%rd107, %rd106, %rd99;
	ld.global.f64 	%fd218, [%rd107];
	add.f64 	%fd219, %fd217, %fd218;
	add.s64 	%rd108, %rd107, %rd99;
	ld.global.f64 	%fd220, [%rd108];
	add.f64 	%fd221, %fd219, %fd220;
	add.s64 	%rd109, %rd108, %rd99;
	ld.global.f64 	%fd222, [%rd109];
	add.f64 	%fd223, %fd221, %fd222;
	add.s64 	%rd110, %rd109, %rd99;
	ld.global.f64 	%fd224, [%rd110];
	add.f64 	%fd225, %fd223, %fd224;
	add.s64 	%rd111, %rd110, %rd99;
	ld.global.f64 	%fd226, [%rd111];
	add.f64 	%fd227, %fd225, %fd226;
	add.s64 	%rd112, %rd111, %rd99;
	ld.global.f64 	%fd228, [%rd112];
	add.f64 	%fd229, %fd227, %fd228;
	add.s64 	%rd113, %rd112, %rd99;
	ld.global.f64 	%fd230, [%rd113];
	add.f64 	%fd231, %fd229, %fd230;
	add.s64 	%rd114, %rd113, %rd99;
	ld.global.f64 	%fd232, [%rd114];
	add.f64 	%fd322, %fd231, %fd232;
	add.s32 	%r167, %r167, 16;
	shl.b32 	%r115, %r81, 4;
	add.s32 	%r166, %r166, %r115;
	setp.ne.s32 	%p27, %r167, 0;
	mov.u32 	%r169, %r42;
	@%p27 bra 	$L__BB0_37;
$L__BB0_38:
	setp.eq.s32 	%p28, %r40, 0;
	@%p28 bra 	$L__BB0_48;
	add.s32 	%r116, %r40, -1;
	setp.lt.u32 	%p29, %r116, 7;
	@%p29 bra 	$L__BB0_41;
	add.s32 	%r117, %r39, %r169;
	mad.lo.s32 	%r118, %r117, %r81, %r47;
	mul.wide.s32 	%rd115, %r118, 8;
	add.s64 	%rd116, %rd1, %rd115;
	ld.global.f64 	%fd234, [%rd116];
	add.f64 	%fd235, %fd322, %fd234;
	mul.wide.s32 	%rd117, %r81, 8;
	add.s64 	%rd118, %rd116, %rd117;
	ld.global.f64 	%fd236, [%rd118];
	add.f64 	%fd237, %fd235, %fd236;
	add.s64 	%rd119, %rd118, %rd117;
	ld.global.f64 	%fd238, [%rd119];
	add.f64 	%fd239, %fd237, %fd238;
	add.s64 	%rd120, %rd119, %rd117;
	ld.global.f64 	%fd240, [%rd120];
	add.f64 	%fd241, %fd239, %fd240;
	add.s64 	%rd121, %rd120, %rd117;
	ld.global.f64 	%fd242, [%rd121];
	add.f64 	%fd243, %fd241, %fd242;
	add.s64 	%rd122, %rd121, %rd117;
	ld.global.f64 	%fd244, [%rd122];
	add.f64 	%fd245, %fd243, %fd244;
	add.s64 	%rd123, %rd122, %rd117;
	ld.global.f64 	%fd246, [%rd123];
	add.f64 	%fd247, %fd245, %fd246;
	add.s64 	%rd124, %rd123, %rd117;
	ld.global.f64 	%fd248, [%rd124];
	add.f64 	%fd322, %fd247, %fd248;
	add.s32 	%r169, %r169, 8;
$L__BB0_41:
	setp.eq.s32 	%p30, %r41, 0;
	@%p30 bra 	$L__BB0_48;
	add.s32 	%r119, %r41, -1;
	setp.lt.u32 	%p31, %r119, 3;
	@%p31 bra 	$L__BB0_44;
	add.s32 	%r120, %r39, %r169;
	mad.lo.s32 	%r121, %r120, %r81, %r47;
	mul.wide.s32 	%rd125, %r121, 8;
	add.s64 	%rd126, %rd1, %rd125;
	ld.global.f64 	%fd250, [%rd126];
	add.f64 	%fd251, %fd322, %fd250;
	add.s64 	%rd128, %rd126, %rd9;
	ld.global.f64 	%fd252, [%rd128];
	add.f64 	%fd253, %fd251, %fd252;
	add.s64 	%rd129, %rd128, %rd9;
	ld.global.f64 	%fd254, [%rd129];
	add.f64 	%fd255, %fd253, %fd254;
	add.s64 	%rd130, %rd129, %rd9;
	ld.global.f64 	%fd256, [%rd130];
	add.f64 	%fd322, %fd255, %fd256;
	add.s32 	%r169, %r169, 4;
$L__BB0_44:
	setp.eq.s32 	%p32, %r43, 0;
	@%p32 bra 	$L__BB0_48;
	setp.eq.s32 	%p33, %r43, 1;
	add.s32 	%r122, %r39, %r169;
	mad.lo.s32 	%r123, %r122, %r81, %r47;
	mul.wide.s32 	%rd131, %r123, 8;
	add.s64 	%rd8, %rd1, %rd131;
	ld.global.f64 	%fd257, [%rd8];
	add.f64 	%fd322, %fd322, %fd257;
	@%p33 bra 	$L__BB0_48;
	setp.eq.s32 	%p34, %r43, 2;
	add.s64 	%rd10, %rd8, %rd9;
	ld.global.f64 	%fd258, [%rd10];
	add.f64 	%fd322, %fd322, %fd258;
	@%p34 bra 	$L__BB0_48;
	add.s64 	%rd132, %rd10, %rd9;
	ld.global.f64 	%fd259, [%rd132];
	add.f64 	%fd322, %fd322, %fd259;
$L__BB0_48:
	add.s32 	%r165, %r165, 1;
	setp.ne.s32 	%p35, %r165, %r74;
	@%p35 bra 	$L__BB0_35;
$L__BB0_49:
	div.rn.f64 	%fd50, %fd322, %fd17;
	setp.lt.s32 	%p36, %r73, 1;
	mov.f64 	%fd328, 0dBFF0000000000000;
	@%p36 bra 	$L__BB0_68;
	ld.param.u64 	%rd136, [_Z18mosaic_cuda_doublePdPKdS1_S1_iS_iii_param_3];
	mov.f64 	%fd262, 0d4000000000000000;
	{
	.reg .b32 %temp; 
	mov.b64 	{%temp, %r59}, %fd262;
	}
	and.b32  	%r60, %r59, 2146435072;
	setp.eq.s32 	%p37, %r60, 1062207488;
	setp.lt.s32 	%p38, %r59, 0;
	selp.b32 	%r61, 0, 2146435072, %p38;
	and.b32  	%r126, %r59, 2147483647;
	setp.ne.s32 	%p39, %r126, 1071644672;
	and.pred  	%p1, %p37, %p39;
	or.b32  	%r62, %r61, -2147483648;
	neg.s32 	%r171, %r73;
	cvta.to.global.u64 	%rd138, %rd20;
	cvta.to.global.u64 	%rd139, %rd21;
	cvta.to.global.u64 	%rd140, %rd136;
	div.rn.f64 	%fd51, %fd302, %fd17;
	div.rn.f64 	%fd52, %fd312, %fd17;
	mov.f64 	%fd324, 0dBFF0000000000000;
	mov.b32 	%r173, -1;
	mov.b32 	%r172, 0;
$L__BB0_51:
	setp.lt.s32 	%p40, %r59, 0;
	setp.eq.s32 	%p41, %r60, 1062207488;
	ld.global.f64 	%fd263, [%rd138];
	sub.f64 	%fd54, %fd51, %fd263;
	{
	.reg .b32 %temp; 
	mov.b64 	{%temp, %r67}, %fd54;
	}
	abs.f64 	%fd55, %fd54;
	{ // callseq 0, 0
	.param .b64 param0;
	st.param.f64 	[param0], %fd55;
	.param .b64 retval0;
	call.uni (retval0), 
	__internal_accurate_pow, 
	(
	param0
	);
	ld.param.f64 	%fd264, [retval0];
	} // callseq 0
	setp.lt.s32 	%p43, %r67, 0;
	neg.f64 	%fd266, %fd264;
	selp.f64 	%fd267, %fd266, %fd264, %p41;
	selp.f64 	%fd268, %fd267, %fd264, %p43;
	setp.eq.f64 	%p44, %fd54, 0d0000000000000000;
	selp.b32 	%r127, %r67, 0, %p41;
	or.b32  	%r128, %r127, 2146435072;
	selp.b32 	%r129, %r128, %r127, %p40;
	mov.b32 	%r130, 0;
	mov.b64 	%fd269, {%r130, %r129};
	selp.f64 	%fd325, %fd269, %fd268, %p44;
	add.f64 	%fd270, %fd54, 0d4000000000000000;
	{
	.reg .b32 %temp; 
	mov.b64 	{%temp, %r131}, %fd270;
	}
	and.b32  	%r132, %r131, 2146435072;
	setp.ne.s32 	%p45, %r132, 2146435072;
	@%p45 bra 	$L__BB0_56;
	setp.num.f64 	%p46, %fd54, %fd54;
	@%p46 bra 	$L__BB0_54;
	mov.f64 	%fd271, 0d4000000000000000;
	add.rn.f64 	%fd325, %fd54, %fd271;
	bra.uni 	$L__BB0_56;
$L__BB0_54:
	setp.neu.f64 	%p47, %fd55, 0d7FF0000000000000;
	@%p47 bra 	$L__BB0_56;
	setp.lt.s32 	%p48, %r67, 0;
	selp.b32 	%r133, %r62, %r61, %p1;
	selp.b32 	%r134, %r133, %r61, %p48;
	mov.b32 	%r135, 0;
	mov.b64 	%fd325, {%r135, %r134};
$L__BB0_56:
	setp.lt.s32 	%p49, %r59, 0;
	setp.eq.s32 	%p50, %r60, 1062207488;
	setp.eq.f64 	%p52, %fd54, 0d3FF0000000000000;
	selp.f64 	%fd60, 0d3FF0000000000000, %fd325, %p52;
	ld.global.f64 	%fd272, [%rd139];
	sub.f64 	%fd61, %fd52, %fd272;
	{
	.reg .b32 %temp; 
	mov.b64 	{%temp, %r68}, %fd61;
	}
	abs.f64 	%fd62, %fd61;
	{ // callseq 1, 0
	.param .b64 param0;
	st.param.f64 	[param0], %fd62;
	.param .b64 retval0;
	call.uni (retval0), 
	__internal_accurate_pow, 
	(
	param0
	);
	ld.param.f64 	%fd273, [retval0];
	} // callseq 1
	setp.lt.s32 	%p53, %r68, 0;
	neg.f64 	%fd275, %fd273;
	selp.f64 	%fd276, %fd275, %fd273, %p50;
	selp.f64 	%fd277, %fd276, %fd273, %p53;
	setp.eq.f64 	%p54, %fd61, 0d0000000000000000;
	selp.b32 	%r136, %r68, 0, %p50;
	or.b32  	%r137, %r136, 2146435072;
	selp.b32 	%r138, %r137, %r136, %p49;
	mov.b32 	%r139, 0;
	mov.b64 	%fd278, {%r139, %r138};
	selp.f64 	%fd326, %fd278, %fd277, %p54;
	add.f64 	%fd279, %fd61, 0d4000000000000000;
	{
	.reg .b32 %temp; 
	mov.b64 	{%temp, %r140}, %fd279;
	}
	and.b32  	%r141, %r140, 2146435072;
	setp.ne.s32 	%p55, %r141, 2146435072;
	@%p55 bra 	$L__BB0_61;
	setp.num.f64 	%p56, %fd61, %fd61;
	@%p56 bra 	$L__BB0_59;
	mov.f64 	%fd280, 0d4000000000000000;
	add.rn.f64 	%fd326, %fd61, %fd280;
	bra.uni 	$L__BB0_61;
$L__BB0_59:
	setp.neu.f64 	%p57, %fd62, 0d7FF0000000000000;
	@%p57 bra 	$L__BB0_61;
	selp.b32 	%r142, %r62, %r61, %p1;
	selp.b32 	%r143, %r142, %r61, %p53;
	mov.b32 	%r144, 0;
	mov.b64 	%fd326, {%r144, %r143};
$L__BB0_61:
	setp.eq.f64 	%p62, %fd61, 0d3FF0000000000000;
	selp.f64 	%fd281, 0d3FF0000000000000, %fd326, %p62;
	add.f64 	%fd67, %fd60, %fd281;
	ld.global.f64 	%fd282, [%rd140];
	sub.f64 	%fd68, %fd50, %fd282;
	{
	.reg .b32 %temp; 
	mov.b64 	{%temp, %r69}, %fd68;
	}
	abs.f64 	%fd69, %fd68;
	{ // callseq 2, 0
	.param .b64 param0;
	st.param.f64 	[param0], %fd69;
	.param .b64 retval0;
	call.uni (retval0), 
	__internal_accurate_pow, 
	(
	param0
	);
	ld.param.f64 	%fd283, [retval0];
	} // callseq 2
	setp.lt.s32 	%p63, %r69, 0;
	neg.f64 	%fd285, %fd283;
	selp.f64 	%fd286, %fd285, %fd283, %p50;
	selp.f64 	%fd287, %fd286, %fd283, %p63;
	setp.eq.f64 	%p64, %fd68, 0d0000000000000000;
	selp.b32 	%r145, %r69, 0, %p50;
	or.b32  	%r146, %r145, 2146435072;
	selp.b32 	%r147, %r146, %r145, %p49;
	mov.b32 	%r148, 0;
	mov.b64 	%fd288, {%r148, %r147};
	selp.f64 	%fd327, %fd288, %fd287, %p64;
	add.f64 	%fd289, %fd68, 0d4000000000000000;
	{
	.reg .b32 %temp; 
	mov.b64 	{%temp, %r149}, %fd289;
	}
	and.b32  	%r150, %r149, 2146435072;
	setp.ne.s32 	%p65, %r150, 2146435072;
	@%p65 bra 	$L__BB0_66;
	setp.num.f64 	%p66, %fd68, %fd68;
	@%p66 bra 	$L__BB0_64;
	mov.f64 	%fd290, 0d4000000000000000;
	add.rn.f64 	%fd327, %fd68, %fd290;
	bra.uni 	$L__BB0_66;
$L__BB0_64:
	setp.neu.f64 	%p67, %fd69, 0d7FF0000000000000;
	@%p67 bra 	$L__BB0_66;
	selp.b32 	%r151, %r62, %r61, %p1;
	selp.b32 	%r152, %r151, %r61, %p63;
	mov.b32 	%r153, 0;
	mov.b64 	%fd327, {%r153, %r152};
$L__BB0_66:
	setp.eq.f64 	%p69, %fd68, 0d3FF0000000000000;
	selp.f64 	%fd291, 0d3FF0000000000000, %fd327, %p69;
	add.f64 	%fd292, %fd67, %fd291;
	sqrt.rn.f64 	%fd293, %fd292;
	setp.lt.f64 	%p70, %fd293, %fd324;
	setp.eq.f64 	%p71, %fd324, 0dBFF0000000000000;
	or.pred  	%p72, %p71, %p70;
	selp.f64 	%fd324, %fd293, %fd324, %p72;
	selp.b32 	%r173, %r172, %r173, %p72;
	add.s32 	%r172, %r172, 1;
	add.s32 	%r171, %r171, 1;
	setp.ne.s32 	%p73, %r171, 0;
	add.s64 	%rd140, %rd140, 8;
	add.s64 	%rd139, %rd139, 8;
	add.s64 	%rd138, %rd138, 8;
	@%p73 bra 	$L__BB0_51;
	cvt.rn.f64.s32 	%fd328, %r173;
$L__BB0_68:
	ld.param.u64 	%rd137, [_Z18mosaic_cuda_doublePdPKdS1_S1_iS_iii_param_5];
	mad.lo.s32 	%r154, %r3, %r75, %r4;
	cvta.to.global.u64 	%rd133, %rd137;
	mul.wide.s32 	%rd134, %r154, 8;
	add.s64 	%rd135, %rd133, %rd134;
	st.global.f64 	[%rd135], %fd328;
$L__BB0_69:
	ret;

}
.func  (.param .b64 func_retval0) __internal_accurate_pow(
	.param .b64 __internal_accurate_pow_param_0
)
{
	.reg .pred 	%p<8>;
	.reg .b32 	%r<49>;
	.reg .b32 	%f<3>;
	.reg .b64 	%fd<109>;

	ld.param.f64 	%fd10, [__internal_accurate_pow_param_0];
	{
	.reg .b32 %temp; 
	mov.b64 	{%temp, %r46}, %fd10;
	}
	{
	.reg .b32 %temp; 
	mov.b64 	{%r45, %temp}, %fd10;
	}
	shr.u32 	%r47, %r46, 20;
	setp.gt.u32 	%p1, %r46, 1048575;
	@%p1 bra 	$L__BB1_2;
	mul.f64 	%fd11, %fd10, 0d4350000000000000;
	{
	.reg .b32 %temp; 
	mov.b64 	{%temp, %r46}, %fd11;
	}
	{
	.reg .b32 %temp; 
	mov.b64 	{%r45, %temp}, %fd11;
	}
	shr.u32 	%r16, %r46, 20;
	add.s32 	%r47, %r16, -54;
$L__BB1_2:
	add.s32 	%r48, %r47, -1023;
	and.b32  	%r17, %r46, -2146435073;
	or.b32  	%r18, %r17, 1072693248;
	mov.b64 	%fd107, {%r45, %r18};
	setp.lt.u32 	%p2, %r18, 1073127583;
	@%p2 bra 	$L__BB1_4;
	{
	.reg .b32 %temp; 
	mov.b64 	{%r19, %temp}, %fd107;
	}
	{
	.reg .b32 %temp; 
	mov.b64 	{%temp, %r20}, %fd107;
	}
	add.s32 	%r21, %r20, -1048576;
	mov.b64 	%fd107, {%r19, %r21};
	add.s32 	%r48, %r47, -1022;
$L__BB1_4:
	add.f64 	%fd12, %fd107, 0dBFF0000000000000;
	add.f64 	%fd13, %fd107, 0d3FF0000000000000;
	rcp.approx.ftz.f64 	%fd14, %fd13;
	neg.f64 	%fd15, %fd13;
	fma.rn.f64 	%fd16, %fd15, %fd14, 0d3FF0000000000000;
	fma.rn.f64 	%fd17, %fd16, %fd16, %fd16;
	fma.rn.f64 	%fd18, %fd17, %fd14, %fd14;
	mul.f64 	%fd19, %fd12, %fd18;
	fma.rn.f64 	%fd20, %fd12, %fd18, %fd19;
	mul.f64 	%fd21, %fd20, %fd20;
	fma.rn.f64 	%fd22, %fd21, 0d3EB0F5FF7D2CAFE2, 0d3ED0F5D241AD3B5A;
	fma.rn.f64 	%fd23, %fd22, %fd21, 0d3EF3B20A75488A3F;
	fma.rn.f64 	%fd24, %fd23, %fd21, 0d3F1745CDE4FAECD5;
	fma.rn.f64 	%fd25, %fd24, %fd21, 0d3F3C71C7258A578B;
	fma.rn.f64 	%fd26, %fd25, %fd21, 0d3F6249249242B910;
	fma.rn.f64 	%fd27, %fd26, %fd21, 0d3F89999999999DFB;
	sub.f64 	%fd28, %fd12, %fd20;
	add.f64 	%fd29, %fd28, %fd28;
	neg.f64 	%fd30, %fd20;
	fma.rn.f64 	%fd31, %fd30, %fd12, %fd29;
	mul.f64 	%fd32, %fd18, %fd31;
	fma.rn.f64 	%fd33, %fd21, %fd27, 0d3FB5555555555555;
	mov.f64 	%fd34, 0d3FB5555555555555;
	sub.f64 	%fd35, %fd34, %fd33;
	fma.rn.f64 	%fd36, %fd21, %fd27, %fd35;
	add.f64 	%fd37, %fd36, 0dBC46A4CB00B9E7B0;
	add.f64 	%fd38, %fd33, %fd37;
	sub.f64 	%fd39, %fd33, %fd38;
	add.f64 	%fd40, %fd37, %fd39;
	mul.rn.f64 	%fd41, %fd20, %fd20;
	neg.f64 	%fd42, %fd41;
	fma.rn.f64 	%fd43, %fd20, %fd20, %fd42;
	{
	.reg .b32 %temp; 
	mov.b64 	{%r22, %temp}, %fd32;
	}
	{
	.reg .b32 %temp; 
	mov.b64 	{%temp, %r23}, %fd32;
	}
	add.s32 	%r24, %r23, 1048576;
	mov.b64 	%fd44, {%r22, %r24};
	fma.rn.f64 	%fd45, %fd20, %fd44, %fd43;
	mul.rn.f64 	%fd46, %fd41, %fd20;
	neg.f64 	%fd47, %fd46;
	fma.rn.f64 	%fd48, %fd41, %fd20, %fd47;
	fma.rn.f64 	%fd49, %fd41, %fd32, %fd48;
	fma.rn.f64 	%fd50, %fd45, %fd20, %fd49;
	mul.rn.f64 	%fd51, %fd38, %fd46;
	neg.f64 	%fd52, %fd51;
	fma.rn.f64 	%fd53, %fd38, %fd46, %fd52;
	fma.rn.f64 	%fd54, %fd38, %fd50, %fd53;
	fma.rn.f64 	%fd55, %fd40, %fd46, %fd54;
	add.f64 	%fd56, %fd51, %fd55;
	sub.f64 	%fd57, %fd51, %fd56;
	add.f64 	%fd58, %fd55, %fd57;
	add.f64 	%fd59, %fd20, %fd56;
	sub.f64 	%fd60, %fd20, %fd59;
	add.f64 	%fd61, %fd56, %fd60;
	add.f64 	%fd62, %fd58, %fd61;
	add.f64 	%fd63, %fd32, %fd62;
	add.f64 	%fd64, %fd59, %fd63;
	sub.f64 	%fd65, %fd59, %fd64;
	add.f64 	%fd66, %fd63, %fd65;
	xor.b32  	%r25, %r48, -2147483648;
	mov.b32 	%r26, 1127219200;
	mov.b64 	%fd67, {%r25, %r26};
	mov.b32 	%r27, -2147483648;
	mov.b64 	%fd68, {%r27, %r26};
	sub.f64 	%fd69, %fd67, %fd68;
	fma.rn.f64 	%fd70, %fd69, 0d3FE62E42FEFA39EF, %fd64;
	fma.rn.f64 	%fd71, %fd69, 0dBFE62E42FEFA39EF, %fd70;
	sub.f64 	%fd72, %fd71, %fd64;
	sub.f64 	%fd73, %fd66, %fd72;
	fma.rn.f64 	%fd74, %fd69, 0d3C7ABC9E3B39803F, %fd73;
	add.f64 	%fd75, %fd70, %fd74;
	sub.f64 	%fd76, %fd70, %fd75;
	add.f64 	%fd77, %fd74, %fd76;
	mov.f64 	%fd78, 0d4000000000000000;
	{
	.reg .b32 %temp; 
	mov.b64 	{%temp, %r28}, %fd78;
	}
	{
	.reg .b32 %temp; 
	mov.b64 	{%r29, %temp}, %fd78;
	}
	shl.b32 	%r30, %r28, 1;
	setp.gt.u32 	%p3, %r30, -33554433;
	and.b32  	%r31, %r28, -15728641;
	selp.b32 	%r32, %r31, %r28, %p3;
	mov.b64 	%fd79, {%r29, %r32};
	mul.rn.f64 	%fd80, %fd75, %fd79;
	neg.f64 	%fd81, %fd80;
	fma.rn.f64 	%fd82, %fd75, %fd79, %fd81;
	fma.rn.f64 	%fd83, %fd77, %fd79, %fd82;
	add.f64 	%fd4, %fd80, %fd83;
	sub.f64 	%fd84, %fd80, %fd4;
	add.f64 	%fd5, %fd83, %fd84;
	fma.rn.f64 	%fd85, %fd4, 0d3FF71547652B82FE, 0d4338000000000000;
	{
	.reg .b32 %temp; 
	mov.b64 	{%r13, %temp}, %fd85;
	}
	mov.f64 	%fd86, 0dC338000000000000;
	add.rn.f64 	%fd87, %fd85, %fd86;
	fma.rn.f64 	%fd88, %fd87, 0dBFE62E42FEFA39EF, %fd4;
	fma.rn.f64 	%fd89, %fd87, 0dBC7ABC9E3B39803F, %fd88;
	fma.rn.f64 	%fd90, %fd89, 0d3E5ADE1569CE2BDF, 0d3E928AF3FCA213EA;
	fma.rn.f64 	%fd91, %fd90, %fd89, 0d3EC71DEE62401315;
	fma.rn.f64 	%fd92, %fd91, %fd89, 0d3EFA01997C89EB71;
	fma.rn.f64 	%fd93, %fd92, %fd89, 0d3F2A01A014761F65;
	fma.rn.f64 	%fd94, %fd93, %fd89, 0d3F56C16C1852B7AF;
	fma.rn.f64 	%fd95, %fd94, %fd89, 0d3F81111111122322;
	fma.rn.f64 	%fd96, %fd95, %fd89, 0d3FA55555555502A1;
	fma.rn.f64 	%fd97, %fd96, %fd89, 0d3FC5555555555511;
	fma.rn.f64 	%fd98, %fd97, %fd89, 0d3FE000000000000B;
	fma.rn.f64 	%fd99, %fd98, %fd89, 0d3FF0000000000000;
	fma.rn.f64 	%fd100, %fd99, %fd89, 0d3FF0000000000000;
	{
	.reg .b32 %temp; 
	mov.b64 	{%r14, %temp}, %fd100;
	}
	{
	.reg .b32 %temp; 
	mov.b64 	{%temp, %r15}, %fd100;
	}
	shl.b32 	%r33, %r13, 20;
	add.s32 	%r34, %r33, %r15;
	mov.b64 	%fd108, {%r14, %r34};
	{
	.reg .b32 %temp; 
	mov.b64 	{%temp, %r35}, %fd4;
	}
	mov.b32 	%f2, %r35;
	abs.f32 	%f1, %f2;
	setp.lt.f32 	%p4, %f1, 0f4086232B;
	@%p4 bra 	$L__BB1_7;
	setp.lt.f64 	%p5, %fd4, 0d0000000000000000;
	add.f64 	%fd101, %fd4, 0d7FF0000000000000;
	selp.f64 	%fd108, 0d0000000000000000, %fd101, %p5;
	setp.geu.f32 	%p6, %f1, 0f40874800;
	@%p6 bra 	$L__BB1_7;
	shr.u32 	%r36, %r13, 31;
	add.s32 	%r37, %r13, %r36;
	shr.s32 	%r38, %r37, 1;
	shl.b32 	%r39, %r38, 20;
	add.s32 	%r40, %r15, %r39;
	mov.b64 	%fd102, {%r14, %r40};
	sub.s32 	%r41, %r13, %r38;
	shl.b32 	%r42, %r41, 20;
	add.s32 	%r43, %r42, 1072693248;
	mov.b32 	%r44, 0;
	mov.b64 	%fd103, {%r44, %r43};
	mul.f64 	%fd108, %fd103, %fd102;
$L__BB1_7:
	abs.f64 	%fd104, %fd108;
	setp.eq.f64 	%p7, %fd104, 0d7FF0000000000000;
	fma.rn.f64 	%fd105, %fd108, %fd5, %fd108;
	selp.f64 	%fd106, %fd108, %fd105, %p7;
	st.param.f64 	[func_retval0], %fd106;
	ret;

}


// ===== COMPILED SASS (sm_100) =====

	.target	sm_100

	.elftype	@"ET_EXEC"


//--------------------- .note.nv.tkinfo           --------------------------
	.section	.note.nv.tkinfo,"",@"SHT_NOTE"
	.sectionflags	@"SHF_NOTE_NV_TKINFO"
	.tkinfo
        /*0018*/ 	.word	0x00000002
        /*0030*/ 	.string	""
        /*0030*/ 	.string	"ptxas"
        /*0030*/ 	.string	"Cuda compilation tools, release 13.0, V13.0.88"
        /*0030*/ 	.string	"Build cuda_13.0.r13.0/compiler.36424714_0"
        /*0030*/ 	.string	"-arch sm_100 -m 64 "



//--------------------- .note.nv.cuinfo           --------------------------
	.section	.note.nv.cuinfo,"",@"SHT_NOTE"
	.sectionflags	@"SHF_NOTE_NV_CUINFO"
        /*0018*/ 	.short	0x0002
        /*001a*/ 	.short	0x0064
        /*001c*/ 	.short	0x0082
	.zero		2


//--------------------- .nv.info                  --------------------------
	.section	.nv.info,"",@"SHT_CUDA_INFO"
	.align	4


	//----- nvinfo : EIATTR_REGCOUNT
	.align		4
        /*0000*/ 	.byte	0x04, 0x2f
        /*0002*/ 	.short	(.L_1 - .L_0)
	.align		4
.L_0:
        /*0004*/ 	.word	index@(_Z18mosaic_cuda_doublePdPKdS1_S1_iS_iii)
        /*0008*/ 	.word	0x00000028


	//----- nvinfo : EIATTR_FRAME_SIZE
	.align		4
.L_1:
        /*000c*/ 	.byte	0x04, 0x11
        /*000e*/ 	.short	(.L_3 - .L_2)
	.align		4
.L_2:
        /*0010*/ 	.word	index@($_Z18mosaic_cuda_doublePdPKdS1_S1_iS_iii$__internal_accurate_pow)
        /*0014*/ 	.word	0x00000000


	//----- nvinfo : EIATTR_FRAME_SIZE
	.align		4
.L_3:
        /*0018*/ 	.byte	0x04, 0x11
        /*001a*/ 	.short	(.L_5 - .L_4)
	.align		4
.L_4:
        /*001c*/ 	.word	index@($__internal_1_$__cuda_sm20_dsqrt_rn_f64_mediumpath_v1)
        /*0020*/ 	.word	0x00000000


	//----- nvinfo : EIATTR_FRAME_SIZE
	.align		4
.L_5:
        /*0024*/ 	.byte	0x04, 0x11
        /*0026*/ 	.short	(.L_7 - .L_6)
	.align		4
.L_6:
        /*0028*/ 	.word	index@($__internal_0_$__cuda_sm20_div_rn_f64_full)
        /*002c*/ 	.word	0x00000000


	//----- nvinfo : EIATTR_FRAME_SIZE
	.align		4
.L_7:
        /*0030*/ 	.byte	0x04, 0x11
        /*0032*/ 	.short	(.L_9 - .L_8)
	.align		4
.L_8:
        /*0034*/ 	.word	index@(_Z18mosaic_cuda_doublePdPKdS1_S1_iS_iii)
        /*0038*/ 	.word	0x00000000


	//----- nvinfo : EIATTR_MIN_STACK_SIZE
	.align		4
.L_9:
        /*003c*/ 	.byte	0x04, 0x12
        /*003e*/ 	.short	(.L_11 - .L_10)
	.align		4
.L_10:
        /*0040*/ 	.word	index@(_Z18mosaic_cuda_doublePdPKdS1_S1_iS_iii)
        /*0044*/ 	.word	0x00000000
.L_11:


//--------------------- .nv.compat                --------------------------
	.section	.nv.compat,"",@"SHT_CUDA_COMPAT_INFO"
	.align	4
        /*0000*/ 	.byte	0x02, 0x09, 0x00, 0x00, 0x02, 0x02, 0x01, 0x00, 0x02, 0x05, 0x05, 0x00, 0x03, 0x07, 0x01, 0x01
        /*0010*/ 	.byte	0x02, 0x03, 0x00, 0x00, 0x02, 0x06, 0x01, 0x00, 0x04, 0x0b, 0x08, 0x00, 0x01, 0x00, 0x00, 0x00
        /*0020*/ 	.byte	0x00, 0x00, 0x00, 0x00


//--------------------- .nv.info._Z18mosaic_cuda_doublePdPKdS1_S1_iS_iii --------------------------
	.section	.nv.info._Z18mosaic_cuda_doublePdPKdS1_S1_iS_iii,"",@"SHT_CUDA_INFO"
	.sectionflags	@""
	.align	4


	//----- nvinfo : EIATTR_CUDA_API_VERSION
	.align		4
        /*0000*/ 	.byte	0x04, 0x37
        /*0002*/ 	.short	(.L_13 - .L_12)
.L_12:
        /*0004*/ 	.word	0x00000082


	//----- nvinfo : EIATTR_KPARAM_INFO
	.align		4
.L_13:
        /*0008*/ 	.byte	0x04, 0x17
        /*000a*/ 	.short	(.L_15 - .L_14)
.L_14:
        /*000c*/ 	.word	0x00000000
        /*0010*/ 	.short	0x0008
        /*0012*/ 	.short	0x0038
        /*0014*/ 	.byte	0x00, 0xf0, 0x11, 0x00


	//----- nvinfo : EIATTR_KPARAM_INFO
	.align		4
.L_15:
        /*0018*/ 	.byte	0x04, 0x17
        /*001a*/ 	.short	(.L_17 - .L_16)
.L_16:
        /*001c*/ 	.word	0x00000000
        /*0020*/ 	.short	0x0007
        /*0022*/ 	.short	0x0034
        /*0024*/ 	.byte	0x00, 0xf0, 0x11, 0x00


	//----- nvinfo : EIATTR_KPARAM_INFO
	.align		4
.L_17:
        /*0028*/ 	.byte	0x04, 0x17
        /*002a*/ 	.short	(.L_19 - .L_18)
.L_18:
        /*002c*/ 	.word	0x00000000
        /*0030*/ 	.short	0x0006
        /*0032*/ 	.short	0x0030
        /*0034*/ 	.byte	0x00, 0xf0, 0x11, 0x00


	//----- nvinfo : EIATTR_KPARAM_INFO
	.align		4
.L_19:
        /*0038*/ 	.byte	0x04, 0x17
        /*003a*/ 	.short	(.L_21 - .L_20)
.L_20:
        /*003c*/ 	.word	0x00000000
        /*0040*/ 	.short	0x0005
        /*0042*/ 	.short	0x0028
        /*0044*/ 	.byte	0x00, 0xf5, 0x21, 0x00


	//----- nvinfo : EIATTR_KPARAM_INFO
	.align		4
.L_21:
        /*0048*/ 	.byte	0x04, 0x17
        /*004a*/ 	.short	(.L_23 - .L_22)
.L_22:
        /*004c*/ 	.word	0x00000000
        /*0050*/ 	.short	0x0004
        /*0052*/ 	.short	0x0020
        /*0054*/ 	.byte	0x00, 0xf0, 0x11, 0x00


	//----- nvinfo : EIATTR_KPARAM_INFO
	.align		4
.L_23:
        /*0058*/ 	.byte	0x04, 0x17
        /*005a*/ 	.short	(.L_25 - .L_24)
.L_24:
        /*005c*/ 	.word	0x00000000
        /*0060*/ 	.short	0x0003
        /*0062*/ 	.short	0x0018
        /*0064*/ 	.byte	0x00, 0xf5, 0x21, 0x00


	//----- nvinfo : EIATTR_KPARAM_INFO
	.align		4
.L_25:
        /*0068*/ 	.byte	0x04, 0x17
        /*006a*/ 	.short	(.L_27 - .L_26)
.L_26:
        /*006c*/ 	.word	0x00000000
        /*0070*/ 	.short	0x0002
        /*0072*/ 	.short	0x0010
        /*0074*/ 	.byte	0x00, 0xf5, 0x21, 0x00


	//----- nvinfo : EIATTR_KPARAM_INFO
	.align		4
.L_27:
        /*0078*/ 	.byte	0x04, 0x17
        /*007a*/ 	.short	(.L_29 - .L_28)
.L_28:
        /*007c*/ 	.word	0x00000000
        /*0080*/ 	.short	0x0001
        /*0082*/ 	.short	0x0008
        /*0084*/ 	.byte	0x00, 0xf5, 0x21, 0x00


	//----- nvinfo : EIATTR_KPARAM_INFO
	.align		4
.L_29:
        /*0088*/ 	.byte	0x04, 0x17
        /*008a*/ 	.short	(.L_31 - .L_30)
.L_30:
        /*008c*/ 	.word	0x00000000
        /*0090*/ 	.short	0x0000
        /*0092*/ 	.short	0x0000
        /*0094*/ 	.byte	0x00, 0xf5, 0x21, 0x00


	//----- nvinfo : EIATTR_SPARSE_MMA_MASK
	.align		4
.L_31:
        /*0098*/ 	.byte	0x03, 0x50
        /*009a*/ 	.short	0x0000


	//----- nvinfo : EIATTR_MAXREG_COUNT
	.align		4
        /*009c*/ 	.byte	0x03, 0x1b
        /*009e*/ 	.short	0x00ff


	//----- nvinfo : EIATTR_MERCURY_ISA_VERSION
	.align		4
        /*00a0*/ 	.byte	0x03, 0x5f
        /*00a2*/ 	.short	0x0101


	//----- nvinfo : EIATTR_VRC_CTA_INIT_COUNT
	.align		4
        /*00a4*/ 	.byte	0x02, 0x4a
	.zero		1
	.zero		1


	//----- nvinfo : EIATTR_EXIT_INSTR_OFFSETS
	.align		4
        /*00a8*/ 	.byte	0x04, 0x1c
        /*00aa*/ 	.short	(.L_33 - .L_32)


	//   ....[0]....
.L_32:
        /*00ac*/ 	.word	0x000000f0


	//   ....[1]....
        /*00b0*/ 	.word	0x00002960


	//----- nvinfo : EIATTR_CRS_STACK_SIZE
	.align		4
.L_33:
        /*00b4*/ 	.byte	0x04, 0x1e
        /*00b6*/ 	.short	(.L_35 - .L_34)
.L_34:
        /*00b8*/ 	.word	0x00000000


	//----- nvinfo : EIATTR_CBANK_PARAM_SIZE
	.align		4
.L_35:
        /*00bc*/ 	.byte	0x03, 0x19
        /*00be*/ 	.short	0x003c


	//----- nvinfo : EIATTR_PARAM_CBANK
	.align		4
        /*00c0*/ 	.byte	0x04, 0x0a
        /*00c2*/ 	.short	(.L_37 - .L_36)
	.align		4
.L_36:
        /*00c4*/ 	.word	index@(.nv.constant0._Z18mosaic_cuda_doublePdPKdS1_S1_iS_iii)
        /*00c8*/ 	.short	0x0380
        /*00ca*/ 	.short	0x003c


	//----- nvinfo : EIATTR_SW_WAR
	.align		4
.L_37:
        /*00cc*/ 	.byte	0x04, 0x36
        /*00ce*/ 	.short	(.L_39 - .L_38)
.L_38:
        /*00d0*/ 	.word	0x00000008
.L_39:


//--------------------- .nv.callgraph             --------------------------
	.section	.nv.callgraph,"",@"SHT_CUDA_CALLGRAPH"
	.align	4
	.sectionentsize	8
	.align		4
        /*0000*/ 	.word	0x00000000
	.align		4
        /*0004*/ 	.word	0xffffffff
	.align		4
        /*0008*/ 	.word	0x00000000
	.align		4
        /*000c*/ 	.word	0xfffffffe
	.align		4
        /*0010*/ 	.word	0x00000000
	.align		4
        /*0014*/ 	.word	0xfffffffd
	.align		4
        /*0018*/ 	.word	0x00000000
	.align		4
        /*001c*/ 	.word	0xfffffffc


//--------------------- .text._Z18mosaic_cuda_doublePdPKdS1_S1_iS_iii --------------------------
	.section	.text._Z18mosaic_cuda_doublePdPKdS1_S1_iS_iii,"ax",@progbits
	.align	128
        .global         _Z18mosaic_cuda_doublePdPKdS1_S1_iS_iii
        .type           _Z18mosaic_cuda_doublePdPKdS1_S1_iS_iii,@function
        .size           _Z18mosaic_cuda_doublePdPKdS1_S1_iS_iii,(.L_x_53 - _Z18mosaic_cuda_doublePdPKdS1_S1_iS_iii)
        .other          _Z18mosaic_cuda_doublePdPKdS1_S1_iS_iii,@"STO_CUDA_ENTRY STV_DEFAULT"
_Z18mosaic_cuda_doublePdPKdS1_S1_iS_iii:
.text._Z18mosaic_cuda_doublePdPKdS1_S1_iS_iii:
[----:B------:R-:W-:Y:S01]  /*0000*/  LDC R1, c[0x0][0x37c] ;  /* 0x0000df00ff017b82 */ /* 0x000fe20000000800 */
[----:B------:R-:W0:Y:S07]  /*0010*/  S2R R6, SR_TID.X ;  /* 0x0000000000067919 */ /* 0x000e2e0000002100 */
[----:B------:R-:W0:Y:S01]  /*0020*/  S2UR UR6, SR_CTAID.X ;  /* 0x00000000000679c3 */ /* 0x000e220000002500 */
[----:B------:R-:W1:Y:S01]  /*0030*/  LDCU.64 UR8, c[0x0][0x3b0] ;  /* 0x00007600ff0877ac */ /* 0x000e620008000a00 */
[----:B------:R-:W2:Y:S06]  /*0040*/  S2R R3, SR_TID.Y ;  /* 0x0000000000037919 */ /* 0x000eac0000002200 */
[----:B------:R-:W0:Y:S08]  /*0050*/  LDC R2, c[0x0][0x3b8] ;  /* 0x0000ee00ff027b82 */ /* 0x000e300000000800 */
[----:B------:R-:W2:Y:S01]  /*0060*/  S2UR UR4, SR_CTAID.Y ;  /* 0x00000000000479c3 */ /* 0x000ea20000002600 */
[----:B-1----:R-:W-:-:S04]  /*0070*/  IMAD.U32 R30, RZ, RZ, UR8 ;  /* 0x00000008ff1e7e24 */ /* 0x002fc8000f8e00ff */
[----:B------:R-:W-:Y:S02]  /*0080*/  IMAD R4, R30, UR9, RZ ;  /* 0x000000091e047c24 */ /* 0x000fe4000f8e02ff */
[C---:B0-----:R-:W-:Y:S02]  /*0090*/  IMAD R0, R2.reuse, UR6, R6 ;  /* 0x0000000602007c24 */ /* 0x041fe4000f8e0206 */
[----:B--2---:R-:W-:Y:S02]  /*00a0*/  IMAD R3, R2, UR4, R3 ;  /* 0x0000000402037c24 */ /* 0x004fe4000f8e0203 */
[-C--:B------:R-:W-:Y:S02]  /*00b0*/  IMAD R2, R0, R30.reuse, RZ ;  /* 0x0000001e00027224 */ /* 0x080fe400078e02ff */
[----:B------:R-:W-:-:S05]  /*00c0*/  IMAD R5, R3, R30, RZ ;  /* 0x0000001e03057224 */ /* 0x000fca00078e02ff */
[----:B------:R-:W-:-:S04]  /*00d0*/  VIMNMX R7, PT, PT, R2, R5, !PT ;  /* 0x0000000502077248 */ /* 0x000fc80007fe0100 */
[----:B------:R-:W-:-:S13]  /*00e0*/  ISETP.GE.AND P0, PT, R7, R4, PT ;  /* 0x000000040700720c */ /* 0x000fda0003f06270 */
[----:B------:R-:W-:Y:S05]  /*00f0*/  @P0 EXIT ;  /* 0x000000000000094d */ /* 0x000fea0003800000 */
[----:B------:R-:W-:Y:S01]  /*0100*/  ISETP.GE.AND P0, PT, R30, 0x1, PT ;  /* 0x000000011e00780c */ /* 0x000fe20003f06270 */
[----:B------:R-:W0:-:S12]  /*0110*/  LDCU.64 UR8, c[0x0][0x358] ;  /* 0x00006b00ff0877ac */ /* 0x000e180008000a00 */
[----:B------:R-:W-:Y:S05]  /*0120*/  @!P0 BRA `(.L_x_0) ;  /* 0x0000000800308947 */ /* 0x000fea0003800000 */
[C---:B------:R-:W-:Y:S01]  /*0130*/  LOP3.LUT R7, R30.reuse, 0xf, RZ, 0xc0, !PT ;  /* 0x0000000f1e077812 */ /* 0x040fe200078ec0ff */
[----:B------:R-:W-:Y:S01]  /*0140*/  UMOV UR4, URZ ;  /* 0x000000ff00047c82 */ /* 0x000fe20008000000 */
[C---:B------:R-:W-:Y:S02]  /*0150*/  LOP3.LUT R31, R30.reuse, 0x7, RZ, 0xc0, !PT ;  /* 0x000000071e1f7812 */ /* 0x040fe400078ec0ff */
[C---:B------:R-:W-:Y:S01]  /*0160*/  LOP3.LUT R32, R30.reuse, 0x7ffffff0, RZ, 0xc0, !PT ;  /* 0x7ffffff01e207812 */ /* 0x040fe200078ec0ff */
[----:B------:R-:W-:Y:S01]  /*0170*/  VIADD R8, R7, 0xffffffff ;  /* 0xffffffff07087836 */ /* 0x000fe20000000000 */
[----:B------:R-:W-:Y:S02]  /*0180*/  IADD3 R9, PT, PT, R31, -0x1, RZ ;  /* 0xffffffff1f097810 */ /* 0x000fe40007ffe0ff */
[----:B------:R-:W-:Y:S02]  /*0190*/  LOP3.LUT R33, R30, 0x3, RZ, 0xc0, !PT ;  /* 0x000000031e217812 */ /* 0x000fe400078ec0ff */
[----:B------:R-:W-:-:S02]  /*01a0*/  ISETP.GE.U32.AND P0, PT, R8, 0x7, PT ;  /* 0x000000070800780c */ /* 0x000fc40003f06070 */
[----:B------:R-:W-:-:S13]  /*01b0*/  ISETP.GE.U32.AND P1, PT, R9, 0x3, PT ;  /* 0x000000030900780c */ /* 0x000fda0003f26070 */
.L_x_6:
[----:B------:R-:W1:Y:S01]  /*01c0*/  LDC R30, c[0x0][0x3b0] ;  /* 0x0000ec00ff1e7b82 */ /* 0x000e620000000800 */
[----:B------:R-:W-:Y:S01]  /*01d0*/  VIADD R35, R2, UR4 ;  /* 0x0000000402237c36 */ /* 0x000fe20008000000 */
[----:B------:R-:W-:Y:S01]  /*01e0*/  UIADD3 UR4, UPT, UPT, UR4, 0x1, URZ ;  /* 0x0000000104047890 */ /* 0x000fe2000fffe0ff */
[----:B------:R-:W-:Y:S01]  /*01f0*/  IMAD.MOV.U32 R34, RZ, RZ, RZ ;  /* 0x000000ffff227224 */ /* 0x000fe200078e00ff */
[----:B-1----:R-:W-:-:S04]  /*0200*/  ISETP.GE.U32.AND P3, PT, R30, 0x10, PT ;  /* 0x000000101e00780c */ /* 0x002fc80003f66070 */
[----:B------:R-:W-:-:S09]  /*0210*/  ISETP.NE.AND P2, PT, R30, UR4, PT ;  /* 0x000000041e007c0c */ /* 0x000fd2000bf45270 */
[----:B------:R-:W-:Y:S05]  /*0220*/  @!P3 BRA `(.L_x_1) ;  /* 0x0000000000e0b947 */ /* 0x000fea0003800000 */
[----:B------:R-:W-:-:S05]  /*0230*/  UMOV UR5, URZ ;  /* 0x000000ff00057c82 */ /* 0x000fca0008000000 */
.L_x_2:
[----:B------:R-:W1:Y:S01]  /*0240*/  LDC.64 R12, c[0x0][0x380] ;  /* 0x0000e000ff0c7b82 */ /* 0x000e620000000a00 */
[----:B------:R-:W-:-:S05]  /*0250*/  IADD3 R8, PT, PT, R5, UR5, RZ ;  /* 0x0000000505087c10 */ /* 0x000fca000fffe0ff */
[----:B------:R-:W-:-:S04]  /*0260*/  IMAD R9, R4, R8, R35 ;  /* 0x0000000804097224 */ /* 0x000fc800078e0223 */
[----:B-1----:R-:W-:-:S05]  /*0270*/  IMAD.WIDE R12, R9, 0x8, R12 ;  /* 0x00000008090c7825 */ /* 0x002fca00078e020c */
[----:B0-----:R-:W2:Y:S01]  /*0280*/  LDG.E.64 R14, desc[UR8][R12.64] ;  /* 0x000000080c0e7981 */ /* 0x001ea2000c1e1b00 */
[----:B------:R-:W-:-:S05]  /*0290*/  IMAD.WIDE R28, R4, 0x8, R12 ;  /* 0x00000008041c7825 */ /* 0x000fca00078e020c */
[----:B------:R0:W3:Y:S02]  /*02a0*/  LDG.E.64 R16, desc[UR8][R28.64] ;  /* 0x000000081c107981 */ /* 0x0000e4000c1e1b00 */
[----:B0-----:R-:W-:-:S05]  /*02b0*/  IMAD.WIDE R28, R4, 0x8, R28 ;  /* 0x00000008041c7825 */ /* 0x001fca00078e021c */
[----:B------:R-:W4:Y:S01]  /*02c0*/  LDG.E.64 R18, desc[UR8][R28.64] ;  /* 0x000000081c127981 */ /* 0x000f22000c1e1b00 */
[----:B------:R-:W-:-:S05]  /*02d0*/  IMAD.WIDE R22, R4, 0x8, R28 ;  /* 0x0000000804167825 */ /* 0x000fca00078e021c */
[----:B------:R-:W5:Y:S01]  /*02e0*/  LDG.E.64 R20, desc[UR8][R22.64] ;  /* 0x0000000816147981 */ /* 0x000f62000c1e1b00 */
[----:B------:R-:W-:-:S05]  /*02f0*/  IMAD.WIDE R8, R4, 0x8, R22 ;  /* 0x0000000804087825 */ /* 0x000fca00078e0216 */
[----:B------:R-:W5:Y:S01]  /*0300*/  LDG.E.64 R24, desc[UR8][R8.64] ;  /* 0x0000000808187981 */ /* 0x000f62000c1e1b00 */
[----:B------:R-:W-:-:S05]  /*0310*/  IMAD.WIDE R26, R4, 0x8, R8 ;  /* 0x00000008041a7825 */ /* 0x000fca00078e0208 */
[----:B------:R0:W5:Y:S02]  /*0320*/  LDG.E.64 R22, desc[UR8][R26.64] ;  /* 0x000000081a167981 */ /* 0x000164000c1e1b00 */
[----:B0-----:R-:W-:-:S05]  /*0330*/  IMAD.WIDE R26, R4, 0x8, R26 ;  /* 0x00000008041a7825 */ /* 0x001fca00078e021a */
[----:B------:R-:W5:Y:S01]  /*0340*/  LDG.E.64 R12, desc[UR8][R26.64] ;  /* 0x000000081a0c7981 */ /* 0x000f62000c1e1b00 */
[----:B------:R-:W-:-:S05]  /*0350*/  IMAD.WIDE R36, R4, 0x8, R26 ;  /* 0x0000000804247825 */ /* 0x000fca00078e021a */
[----:B------:R0:W5:Y:S02]  /*0360*/  LDG.E.64 R8, desc[UR8][R36.64] ;  /* 0x0000000824087981 */ /* 0x000164000c1e1b00 */
[----:B0-----:R-:W-:-:S04]  /*0370*/  IMAD.WIDE R36, R4, 0x8, R36 ;  /* 0x0000000804247825 */ /* 0x001fc800078e0224 */
[C---:B------:R-:W-:Y:S01]  /*0380*/  IMAD.WIDE R28, R4.reuse, 0x8, R36 ;  /* 0x00000008041c7825 */ /* 0x040fe200078e0224 */
[----:B--2---:R-:W-:Y:S01]  /*0390*/  DADD R14, R14, R10 ;  /* 0x000000000e0e7229 */ /* 0x004fe2000000000a */
[----:B------:R-:W2:Y:S07]  /*03a0*/  LDG.E.64 R10, desc[UR8][R36.64] ;  /* 0x00000008240a7981 */ /* 0x000eae000c1e1b00 */
[----:B---3--:R-:W-:Y:S02]  /*03b0*/  DADD R16, R14, R16 ;  /* 0x000000000e107229 */ /* 0x008fe40000000010 */
[----:B------:R0:W3:Y:S02]  /*03c0*/  LDG.E.64 R14, desc[UR8][R28.64] ;  /* 0x000000081c0e7981 */ /* 0x0000e4000c1e1b00 */
[----:B0-----:R-:W-:-:S04]  /*03d0*/  IMAD.WIDE R28, R4, 0x8, R28 ;  /* 0x00000008041c7825 */ /* 0x001fc800078e021c */
[----:B----4-:R-:W-:Y:S02]  /*03e0*/  DADD R18, R16, R18 ;  /* 0x0000000010127229 */ /* 0x010fe40000000012 */
[----:B------:R-:W4:Y:S01]  /*03f0*/  LDG.E.64 R16, desc[UR8][R28.64] ;  /* 0x000000081c107981 */ /* 0x000f22000c1e1b00 */
[----:B------:R-:W-:-:S05]  /*0400*/  IMAD.WIDE R26, R4, 0x8, R28 ;  /* 0x00000008041a7825 */ /* 0x000fca00078e021c */
[----:B-----5:R-:W-:Y:S02]  /*0410*/  DADD R20, R18, R20 ;  /* 0x0000000012147229 */ /* 0x020fe40000000014 */
[----:B------:R0:W5:Y:S06]  /*0420*/  LDG.E.64 R18, desc[UR8][R26.64] ;  /* 0x000000081a127981 */ /* 0x00016c000c1e1b00 */
[----:B------:R-:W-:Y:S01]  /*0430*/  DADD R24, R20, R24 ;  /* 0x0000000014187229 */ /* 0x000fe20000000018 */
[----:B0-----:R-:W-:-:S05]  /*0440*/  IMAD.WIDE R26, R4, 0x8, R26 ;  /* 0x00000008041a7825 */ /* 0x001fca00078e021a */
[----:B------:R-:W5:Y:S01]  /*0450*/  LDG.E.64 R20, desc[UR8][R26.64] ;  /* 0x000000081a147981 */ /* 0x000f62000c1e1b00 */
[----:B------:R-:W-:Y:S01]  /*0460*/  IMAD.WIDE R36, R4, 0x8, R26 ;  /* 0x0000000804247825 */ /* 0x000fe200078e021a */
[----:B------:R-:W-:-:S04]  /*0470*/  DADD R22, R24, R22 ;  /* 0x0000000018167229 */ /* 0x000fc80000000016 */
[----:B------:R0:W5:Y:S02]  /*0480*/  LDG.E.64 R24, desc[UR8][R36.64] ;  /* 0x0000000824187981 */ /* 0x000164000c1e1b00 */
[----:B0-----:R-:W-:-:S05]  /*0490*/  IMAD.WIDE R36, R4, 0x8, R36 ;  /* 0x0000000804247825 */ /* 0x001fca00078e0224 */
[----:B------:R-:W5:Y:S01]  /*04a0*/  LDG.E.64 R26, desc[UR8][R36.64] ;  /* 0x00000008241a7981 */ /* 0x000f62000c1e1b00 */
[----:B------:R-:W-:-:S06]  /*04b0*/  IMAD.WIDE R28, R4, 0x8, R36 ;  /* 0x00000008041c7825 */ /* 0x000fcc00078e0224 */
[----:B------:R-:W5:Y:S01]  /*04c0*/  LDG.E.64 R28, desc[UR8][R28.64] ;  /* 0x000000081c1c7981 */ /* 0x000f62000c1e1b00 */
[----:B------:R-:W-:Y:S01]  /*04d0*/  DADD R12, R22, R12 ;  /* 0x00000000160c7229 */ /* 0x000fe2000000000c */
[----:B------:R-:W-:-:S06]  /*04e0*/  UIADD3 UR5, UPT, UPT, UR5, 0x10, URZ ;  /* 0x0000001005057890 */ /* 0x000fcc000fffe0ff */
[----:B------:R-:W-:Y:S01]  /*04f0*/  ISETP.NE.AND P3, PT, R32, UR5, PT ;  /* 0x0000000520007c0c */ /* 0x000fe2000bf65270 */
[----:B------:R-:W-:-:S08]  /*0500*/  DADD R8, R12, R8 ;  /* 0x000000000c087229 */ /* 0x000fd00000000008 */
[----:B--2---:R-:W-:-:S08]  /*0510*/  DADD R8, R8, R10 ;  /* 0x0000000008087229 */ /* 0x004fd0000000000a */
[----:B---3--:R-:W-:-:S08]  /*0520*/  DADD R8, R8, R14 ;  /* 0x0000000008087229 */ /* 0x008fd0000000000e */
[----:B----4-:R-:W-:-:S08]  /*0530*/  DADD R8, R8, R16 ;  /* 0x0000000008087229 */ /* 0x010fd00000000010 */
[----:B-----5:R-:W-:-:S08]  /*0540*/  DADD R8, R8, R18 ;  /* 0x0000000008087229 */ /* 0x020fd00000000012 */
[----:B------:R-:W-:-:S08]  /*0550*/  DADD R8, R8, R20 ;  /* 0x0000000008087229 */ /* 0x000fd00000000014 */
[----:B------:R-:W-:-:S08]  /*0560*/  DADD R8, R8, R24 ;  /* 0x0000000008087229 */ /* 0x000fd00000000018 */
[----:B------:R-:W-:-:S08]  /*0570*/  DADD R8, R8, R26 ;  /* 0x0000000008087229 */ /* 0x000fd0000000001a */
[----:B------:R-:W-:Y:S01]  /*0580*/  DADD R10, R8, R28 ;  /* 0x00000000080a7229 */ /* 0x000fe2000000001c */
[----:B------:R-:W-:Y:S10]  /*0590*/  @P3 BRA `(.L_x_2) ;  /* 0xfffffffc00283947 */ /* 0x000ff4000383ffff */
[----:B------:R-:W-:-:S07]  /*05a0*/  IMAD.MOV.U32 R34, RZ, RZ, R32 ;  /* 0x000000ffff227224 */ /* 0x000fce00078e0020 */
.L_x_1:
[----:B------:R-:W-:-:S13]  /*05b0*/  ISETP.NE.AND P3, PT, R7, RZ, PT ;  /* 0x000000ff0700720c */ /* 0x000fda0003f65270 */
[----:B------:R-:W-:Y:S05]  /*05c0*/  @!P3 BRA `(.L_x_3) ;  /* 0x000000040004b947 */ /* 0x000fea0003800000 */
[----:B------:R-:W-:Y:S01]  /*05d0*/  ISETP.NE.AND P3, PT, R31, RZ, PT ;  /* 0x000000ff1f00720c */ /* 0x000fe20003f65270 */
[----:B------:R-:W-:-:S12]  /*05e0*/  @!P0 BRA `(.L_x_4) ;  /* 0x0000000000708947 */ /* 0x000fd80003800000 */
[----:B------:R-:W1:Y:S01]  /*05f0*/  LDC.64 R16, c[0x0][0x380] ;  /* 0x0000e000ff107b82 */ /* 0x000e620000000a00 */
[----:B------:R-:W-:-:S04]  /*0600*/  IMAD.IADD R8, R5, 0x1, R34 ;  /* 0x0000000105087824 */ /* 0x000fc800078e0222 */
[----:B------:R-:W-:-:S04]  /*0610*/  IMAD R9, R4, R8, R35 ;  /* 0x0000000804097224 */ /* 0x000fc800078e0223 */
[----:B-1----:R-:W-:-:S05]  /*0620*/  IMAD.WIDE R16, R9, 0x8, R16 ;  /* 0x0000000809107825 */ /* 0x002fca00078e0210 */
[----:B0-----:R-:W2:Y:S01]  /*0630*/  LDG.E.64 R24, desc[UR8][R16.64] ;  /* 0x0000000810187981 */ /* 0x001ea2000c1e1b00 */
[----:B------:R-:W-:-:S05]  /*0640*/  IMAD.WIDE R18, R4, 0x8, R16 ;  /* 0x0000000804127825 */ /* 0x000fca00078e0210 */
[----:B------:R-:W3:Y:S01]  /*0650*/  LDG.E.64 R22, desc[UR8][R18.64] ;  /* 0x0000000812167981 */ /* 0x000ee2000c1e1b00 */
[----:B------:R-:W-:-:S05]  /*0660*/  IMAD.WIDE R8, R4, 0x8, R18 ;  /* 0x0000000804087825 */ /* 0x000fca00078e0212 */
[----:B------:R-:W4:Y:S01]  /*0670*/  LDG.E.64 R20, desc[UR8][R8.64] ;  /* 0x0000000808147981 */ /* 0x000f22000c1e1b00 */
[----:B------:R-:W-:-:S05]  /*0680*/  IMAD.WIDE R36, R4, 0x8, R8 ;  /* 0x0000000804247825 */ /* 0x000fca00078e0208 */
[----:B------:R0:W5:Y:S02]  /*0690*/  LDG.E.64 R8, desc[UR8][R36.64] ;  /* 0x0000000824087981 */ /* 0x000164000c1e1b00 */
[----:B0-----:R-:W-:-:S05]  /*06a0*/  IMAD.WIDE R36, R4, 0x8, R36 ;  /* 0x0000000804247825 */ /* 0x001fca00078e0224 */
[----:B------:R-:W5:Y:S01]  /*06b0*/  LDG.E.64 R12, desc[UR8][R36.64] ;  /* 0x00000008240c7981 */ /* 0x000f62000c1e1b00 */
[----:B------:R-:W-:-:S05]  /*06c0*/  IMAD.WIDE R28, R4, 0x8, R36 ;  /* 0x00000008041c7825 */ /* 0x000fca00078e0224 */
[----:B------:R-:W5:Y:S01]  /*06d0*/  LDG.E.64 R14, desc[UR8][R28.64] ;  /* 0x000000081c0e7981 */ /* 0x000f62000c1e1b00 */
[----:B------:R-:W-:-:S05]  /*06e0*/  IMAD.WIDE R26, R4, 0x8, R28 ;  /* 0x00000008041a7825 */ /* 0x000fca00078e021c */
[----:B------:R-:W5:Y:S01]  /*06f0*/  LDG.E.64 R16, desc[UR8][R26.64] ;  /* 0x000000081a107981 */ /* 0x000f62000c1e1b00 */
[----:B------:R-:W-:-:S06]  /*0700*/  IMAD.WIDE R18, R4, 0x8, R26 ;  /* 0x0000000804127825 */ /* 0x000fcc00078e021a */
[----:B------:R-:W5:Y:S01]  /*0710*/  LDG.E.64 R18, desc[UR8][R18.64] ;  /* 0x0000000812127981 */ /* 0x000f62000c1e1b00 */
[----:B------:R-:W-:Y:S01]  /*0720*/  IADD3 R34, PT, PT, R34, 0x8, RZ ;  /* 0x0000000822227810 */ /* 0x000fe20007ffe0ff */
[----:B--2---:R-:W-:-:S08]  /*0730*/  DADD R24, R10, R24 ;  /* 0x000000000a187229 */ /* 0x004fd00000000018 */
[----:B---3--:R-:W-:-:S08]  /*0740*/  DADD R22, R24, R22 ;  /* 0x0000000018167229 */ /* 0x008fd00000000016 */
[----:B----4-:R-:W-:-:S08]  /*0750*/  DADD R20, R22, R20 ;  /* 0x0000000016147229 */ /* 0x010fd00000000014 */
[----:B-----5:R-:W-:-:S08]  /*0760*/  DADD R8, R20, R8 ;  /* 0x0000000014087229 */ /* 0x020fd00000000008 */
[----:B------:R-:W-:-:S08]  /*0770*/  DADD R8, R8, R12 ;  /* 0x0000000008087229 */ /* 0x000fd0000000000c */
[----:B------:R-:W-:-:S08]  /*0780*/  DADD R8, R8, R14 ;  /* 0x0000000008087229 */ /* 0x000fd0000000000e */
[----:B------:R-:W-:-:S08]  /*0790*/  DADD R8, R8, R16 ;  /* 0x0000000008087229 */ /* 0x000fd00000000010 */
[----:B------:R-:W-:-:S11]  /*07a0*/  DADD R10, R8, R18 ;  /* 0x00000000080a7229 */ /* 0x000fd60000000012 */
.L_x_4:
        /* <DEDUP_REMOVED lines=12> */
[----:B------:R-:W-:-:S06]  /*0870*/  IMAD.WIDE R12, R4, 0x8, R22 ;  /* 0x00000008040c7825 */ /* 0x000fcc00078e0216 */
[----:B------:R-:W5:Y:S01]  /*0880*/  LDG.E.64 R12, desc[UR8][R12.64] ;  /* 0x000000080c0c7981 */ /* 0x000f62000c1e1b00 */
[----:B------:R-:W-:Y:S01]  /*0890*/  VIADD R34, R34, 0x4 ;  /* 0x0000000422227836 */ /* 0x000fe20000000000 */
[----:B--2---:R-:W-:-:S08]  /*08a0*/  DADD R8, R10, R8 ;  /* 0x000000000a087229 */ /* 0x004fd00000000008 */
[----:B---3--:R-:W-:-:S08]  /*08b0*/  DADD R8, R8, R16 ;  /* 0x0000000008087229 */ /* 0x008fd00000000010 */
[----:B----4-:R-:W-:-:S08]  /*08c0*/  DADD R8, R8, R14 ;  /* 0x0000000008087229 */ /* 0x010fd0000000000e */
[----:B-----5:R-:W-:-:S11]  /*08d0*/  DADD R10, R8, R12 ;  /* 0x00000000080a7229 */ /* 0x020fd6000000000c */
.L_x_5:
[----:B------:R-:W-:Y:S05]  /*08e0*/  @!P3 BRA `(.L_x_3) ;  /* 0x00000000003cb947 */ /* 0x000fea0003800000 */
[----:B------:R-:W1:Y:S01]  /*08f0*/  LDC.64 R12, c[0x0][0x380] ;  /* 0x0000e000ff0c7b82 */ /* 0x000e620000000a00 */
[----:B------:R-:W-:-:S05]  /*0900*/  IADD3 R8, PT, PT, R5, R34, RZ ;  /* 0x0000002205087210 */ /* 0x000fca0007ffe0ff */
[----:B------:R-:W-:-:S04]  /*0910*/  IMAD R35, R4, R8, R35 ;  /* 0x0000000804237224 */ /* 0x000fc800078e0223 */
[----:B-1----:R-:W-:-:S05]  /*0920*/  IMAD.WIDE R12, R35, 0x8, R12 ;  /* 0x00000008230c7825 */ /* 0x002fca00078e020c */
[----:B0-----:R-:W2:Y:S01]  /*0930*/  LDG.E.64 R8, desc[UR8][R12.64] ;  /* 0x000000080c087981 */ /* 0x001ea2000c1e1b00 */
[----:B------:R-:W-:Y:S01]  /*0940*/  ISETP.NE.AND P3, PT, R33, 0x1, PT ;  /* 0x000000012100780c */ /* 0x000fe20003f65270 */
[----:B--2---:R-:W-:-:S12]  /*0950*/  DADD R10, R10, R8 ;  /* 0x000000000a0a7229 */ /* 0x004fd80000000008 */
[----:B------:R-:W-:Y:S05]  /*0960*/  @!P3 BRA `(.L_x_3) ;  /* 0x00000000001cb947 */ /* 0x000fea0003800000 */
[----:B------:R-:W-:Y:S01]  /*0970*/  ISETP.NE.AND P3, PT, R33, 0x2, PT ;  /* 0x000000022100780c */ /* 0x000fe20003f65270 */
[----:B------:R-:W-:-:S05]  /*0980*/  IMAD.WIDE R14, R4, 0x8, R12 ;  /* 0x00000008040e7825 */ /* 0x000fca00078e020c */
[----:B------:R-:W2:Y:S07]  /*0990*/  LDG.E.64 R8, desc[UR8][R14.64] ;  /* 0x000000080e087981 */ /* 0x000eae000c1e1b00 */
[----:B------:R-:W-:-:S06]  /*09a0*/  @P3 IMAD.WIDE R12, R4, 0x8, R14 ;  /* 0x00000008040c3825 */ /* 0x000fcc00078e020e */
[----:B------:R-:W3:Y:S01]  /*09b0*/  @P3 LDG.E.64 R12, desc[UR8][R12.64] ;  /* 0x000000080c0c3981 */ /* 0x000ee2000c1e1b00 */
[----:B--2---:R-:W-:-:S08]  /*09c0*/  DADD R10, R10, R8 ;  /* 0x000000000a0a7229 */ /* 0x004fd00000000008 */
[----:B---3--:R-:W-:-:S11]  /*09d0*/  @P3 DADD R10, R10, R12 ;  /* 0x000000000a0a3229 */ /* 0x008fd6000000000c */
.L_x_3:
[----:B------:R-:W-:Y:S05]  /*09e0*/  @P2 BRA `(.L_x_6) ;  /* 0xfffffff400f42947 */ /* 0x000fea000383ffff */
.L_x_0:
[----:B------:R-:W-:-:S13]  /*09f0*/  ISETP.GE.AND P0, PT, R30, 0x1, PT ;  /* 0x000000011e00780c */ /* 0x000fda0003f06270 */
[----:B------:R-:W-:Y:S05]  /*0a00*/  @!P0 BRA `(.L_x_7) ;  /* 0x0000000800388947 */ /* 0x000fea0003800000 */
[----:B------:R-:W1:Y:S01]  /*0a10*/  LDCU UR4, c[0x0][0x3b4] ;  /* 0x00007680ff0477ac */ /* 0x000e620008000800 */
[C---:B------:R-:W-:Y:S02]  /*0a20*/  LOP3.LUT R5, R30.reuse, 0xf, RZ, 0xc0, !PT ;  /* 0x0000000f1e057812 */ /* 0x040fe400078ec0ff */
[C---:B------:R-:W-:Y:S02]  /*0a30*/  LOP3.LUT R7, R30.reuse, 0x7, RZ, 0xc0, !PT ;  /* 0x000000071e077812 */ /* 0x040fe400078ec0ff */
[C---:B------:R-:W-:Y:S02]  /*0a40*/  LOP3.LUT R31, R30.reuse, 0x7ffffff0, RZ, 0xc0, !PT ;  /* 0x7ffffff01e1f7812 */ /* 0x040fe400078ec0ff */
[----:B------:R-:W-:Y:S01]  /*0a50*/  LOP3.LUT R32, R30, 0x3, RZ, 0xc0, !PT ;  /* 0x000000031e207812 */ /* 0x000fe200078ec0ff */
[----:B-1----:R-:W-:Y:S01]  /*0a60*/  VIADD R33, R3, UR4 ;  /* 0x0000000403217c36 */ /* 0x002fe20008000000 */
[----:B------:R-:W-:-:S06]  /*0a70*/  UMOV UR4, URZ ;  /* 0x000000ff00047c82 */ /* 0x000fcc0008000000 */
.L_x_13:
[----:B------:R-:W1:Y:S01]  /*0a80*/  LDC R30, c[0x0][0x3b0] ;  /* 0x0000ec00ff1e7b82 */ /* 0x000e620000000800 */
[----:B------:R-:W-:Y:S01]  /*0a90*/  VIADD R35, R2, UR4 ;  /* 0x0000000402237c36 */ /* 0x000fe20008000000 */
[----:B------:R-:W-:Y:S01]  /*0aa0*/  UIADD3 UR4, UPT, UPT, UR4, 0x1, URZ ;  /* 0x0000000104047890 */ /* 0x000fe2000fffe0ff */
[----:B------:R-:W-:Y:S01]  /*0ab0*/  HFMA2 R34, -RZ, RZ, 0, 0 ;  /* 0x00000000ff227431 */ /* 0x000fe200000001ff */
[----:B-1----:R-:W-:-:S04]  /*0ac0*/  ISETP.GE.U32.AND P1, PT, R30, 0x10, PT ;  /* 0x000000101e00780c */ /* 0x002fc80003f26070 */
[----:B------:R-:W-:-:S09]  /*0ad0*/  ISETP.NE.AND P0, PT, R30, UR4, PT ;  /* 0x000000041e007c0c */ /* 0x000fd2000bf05270 */
[----:B------:R-:W-:Y:S05]  /*0ae0*/  @!P1 BRA `(.L_x_8) ;  /* 0x0000000000e09947 */ /* 0x000fea0003800000 */
[----:B------:R-:W-:-:S05]  /*0af0*/  UMOV UR5, URZ ;  /* 0x000000ff00057c82 */ /* 0x000fca0008000000 */
.L_x_9:
[----:B------:R-:W1:Y:S01]  /*0b00*/  LDC.64 R22, c[0x0][0x380] ;  /* 0x0000e000ff167b82 */ /* 0x000e620000000a00 */
[----:B------:R-:W-:-:S04]  /*0b10*/  IMAD R8, R33, R30, UR5 ;  /* 0x0000000521087e24 */ /* 0x000fc8000f8e021e */
        /* <DEDUP_REMOVED lines=12> */
[----:B------:R0:W5:Y:S02]  /*0be0*/  LDG.E.64 R24, desc[UR8][R26.64] ;  /* 0x000000081a187981 */ /* 0x000164000c1e1b00 */
[----:B0-----:R-:W-:-:S05]  /*0bf0*/  IMAD.WIDE R26, R4, 0x8, R26 ;  /* 0x00000008041a7825 */ /* 0x001fca00078e021a */
[----:B------:R-:W5:Y:S01]  /*0c00*/  LDG.E.64 R22, desc[UR8][R26.64] ;  /* 0x000000081a167981 */ /* 0x000f62000c1e1b00 */
[----:B------:R-:W-:Y:S01]  /*0c10*/  IMAD.WIDE R36, R4, 0x8, R26 ;  /* 0x0000000804247825 */ /* 0x000fe200078e021a */
[----:B--2---:R-:W-:-:S04]  /*0c20*/  DADD R12, R8, R12 ;  /* 0x00000000080c7229 */ /* 0x004fc8000000000c */
[----:B------:R0:W2:Y:S04]  /*0c30*/  LDG.E.64 R8, desc[UR8][R36.64] ;  /* 0x0000000824087981 */ /* 0x0000a8000c1e1b00 */
[----:B---3--:R-:W-:Y:S01]  /*0c40*/  DADD R14, R12, R14 ;  /* 0x000000000c0e7229 */ /* 0x008fe2000000000e */
[----:B0-----:R-:W-:-:S05]  /*0c50*/  IMAD.WIDE R36, R4, 0x8, R36 ;  /* 0x0000000804247825 */ /* 0x001fca00078e0224 */
[----:B------:R-:W3:Y:S01]  /*0c60*/  LDG.E.64 R12, desc[UR8][R36.64] ;  /* 0x00000008240c7981 */ /* 0x000ee2000c1e1b00 */
[----:B------:R-:W-:Y:S01]  /*0c70*/  IMAD.WIDE R28, R4, 0x8, R36 ;  /* 0x00000008041c7825 */ /* 0x000fe200078e0224 */
[----:B----4-:R-:W-:-:S04]  /*0c80*/  DADD R16, R14, R16 ;  /* 0x000000000e107229 */ /* 0x010fc80000000010 */
[----:B------:R0:W4:Y:S04]  /*0c90*/  LDG.E.64 R14, desc[UR8][R28.64] ;  /* 0x000000081c0e7981 */ /* 0x000128000c1e1b00 */
[----:B-----5:R-:W-:Y:S01]  /*0ca0*/  DADD R18, R16, R18 ;  /* 0x0000000010127229 */ /* 0x020fe20000000012 */
[----:B0-----:R-:W-:-:S05]  /*0cb0*/  IMAD.WIDE R28, R4, 0x8, R28 ;  /* 0x00000008041c7825 */ /* 0x001fca00078e021c */
[----:B------:R-:W5:Y:S01]  /*0cc0*/  LDG.E.64 R16, desc[UR8][R28.64] ;  /* 0x000000081c107981 */ /* 0x000f62000c1e1b00 */
[----:B------:R-:W-:Y:S01]  /*0cd0*/  IMAD.WIDE R26, R4, 0x8, R28 ;  /* 0x00000008041a7825 */ /* 0x000fe200078e021c */
[----:B------:R-:W-:-:S04]  /*0ce0*/  DADD R20, R18, R20 ;  /* 0x0000000012147229 */ /* 0x000fc80000000014 */
[----:B------:R0:W5:Y:S04]  /*0cf0*/  LDG.E.64 R18, desc[UR8][R26.64] ;  /* 0x000000081a127981 */ /* 0x000168000c1e1b00 */
        /* <DEDUP_REMOVED lines=10> */
[----:B------:R-:W-:-:S06]  /*0da0*/  UIADD3 UR5, UPT, UPT, UR5, 0x10, URZ ;  /* 0x0000001005057890 */ /* 0x000fcc000fffe0ff */
[----:B------:R-:W-:Y:S01]  /*0db0*/  ISETP.NE.AND P1, PT, R31, UR5, PT ;  /* 0x000000051f007c0c */ /* 0x000fe2000bf25270 */
[----:B--2---:R-:W-:-:S08]  /*0dc0*/  DADD R8, R22, R8 ;  /* 0x0000000016087229 */ /* 0x004fd00000000008 */
[----:B---3--:R-:W-:-:S08]  /*0dd0*/  DADD R8, R8, R12 ;  /* 0x0000000008087229 */ /* 0x008fd0000000000c */
[----:B----4-:R-:W-:-:S08]  /*0de0*/  DADD R8, R8, R14 ;  /* 0x0000000008087229 */ /* 0x010fd0000000000e */
[----:B-----5:R-:W-:-:S08]  /*0df0*/  DADD R8, R8, R16 ;  /* 0x0000000008087229 */ /* 0x020fd00000000010 */
[----:B------:R-:W-:-:S08]  /*0e00*/  DADD R8, R8, R18 ;  /* 0x0000000008087229 */ /* 0x000fd00000000012 */
[----:B------:R-:W-:-:S08]  /*0e10*/  DADD R8, R8, R20 ;  /* 0x0000000008087229 */ /* 0x000fd00000000014 */
[----:B------:R-:W-:-:S08]  /*0e20*/  DADD R8, R8, R24 ;  /* 0x0000000008087229 */ /* 0x000fd00000000018 */
[----:B------:R-:W-:-:S08]  /*0e30*/  DADD R8, R8, R26 ;  /* 0x0000000008087229 */ /* 0x000fd0000000001a */
[----:B------:R-:W-:Y:S01]  /*0e40*/  DADD R12, R8, R28 ;  /* 0x00000000080c7229 */ /* 0x000fe2000000001c */
[----:B------:R-:W-:Y:S10]  /*0e50*/  @P1 BRA `(.L_x_9) ;  /* 0xfffffffc00281947 */ /* 0x000ff4000383ffff */
[----:B------:R-:W-:-:S07]  /*0e60*/  IMAD.MOV.U32 R34, RZ, RZ, R31 ;  /* 0x000000ffff227224 */ /* 0x000fce00078e001f */
.L_x_8:
[----:B------:R-:W-:-:S13]  /*0e70*/  ISETP.NE.AND P1, PT, R5, RZ, PT ;  /* 0x000000ff0500720c */ /* 0x000fda0003f25270 */
[----:B------:R-:W-:Y:S05]  /*0e80*/  @!P1 BRA `(.L_x_10) ;  /* 0x0000000400149947 */ /* 0x000fea0003800000 */
[----:B------:R-:W-:Y:S01]  /*0e90*/  VIADD R8, R5, 0xffffffff ;  /* 0xffffffff05087836 */ /* 0x000fe20000000000 */
[----:B------:R-:W-:-:S04]  /*0ea0*/  ISETP.NE.AND P2, PT, R7, RZ, PT ;  /* 0x000000ff0700720c */ /* 0x000fc80003f45270 */
[----:B------:R-:W-:-:S13]  /*0eb0*/  ISETP.GE.U32.AND P1, PT, R8, 0x7, PT ;  /* 0x000000070800780c */ /* 0x000fda0003f26070 */
[----:B------:R-:W-:Y:S05]  /*0ec0*/  @!P1 BRA `(.L_x_11) ;  /* 0x0000000000709947 */ /* 0x000fea0003800000 */
[----:B------:R-:W1:Y:S01]  /*0ed0*/  LDC.64 R16, c[0x0][0x380] ;  /* 0x0000e000ff107b82 */ /* 0x000e620000000a00 */
[----:B------:R-:W-:-:S04]  /*0ee0*/  IMAD R8, R33, R30, R34 ;  /* 0x0000001e21087224 */ /* 0x000fc800078e0222 */
        /* <DEDUP_REMOVED lines=8> */
[----:B------:R-:W5:Y:S01]  /*0f70*/  LDG.E.64 R20, desc[UR8][R8.64] ;  /* 0x0000000808147981 */ /* 0x000f62000c1e1b00 */
[----:B------:R-:W-:-:S05]  /*0f80*/  IMAD.WIDE R36, R4, 0x8, R8 ;  /* 0x0000000804247825 */ /* 0x000fca00078e0208 */
[----:B------:R0:W5:Y:S02]  /*0f90*/  LDG.E.64 R8, desc[UR8][R36.64] ;  /* 0x0000000824087981 */ /* 0x000164000c1e1b00 */
[----:B0-----:R-:W-:-:S05]  /*0fa0*/  IMAD.WIDE R36, R4, 0x8, R36 ;  /* 0x0000000804247825 */ /* 0x001fca00078e0224 */
        /* <DEDUP_REMOVED lines=14> */
.L_x_11:
        /* <DEDUP_REMOVED lines=21> */
.L_x_12:
[----:B------:R-:W-:Y:S05]  /*11e0*/  @!P2 BRA `(.L_x_10) ;  /* 0x00000000003ca947 */ /* 0x000fea0003800000 */
[----:B------:R-:W1:Y:S01]  /*11f0*/  LDC.64 R14, c[0x0][0x380] ;  /* 0x0000e000ff0e7b82 */ /* 0x000e620000000a00 */
[----:B------:R-:W-:-:S04]  /*1200*/  IMAD R8, R33, R30, R34 ;  /* 0x0000001e21087224 */ /* 0x000fc800078e0222 */
        /* <DEDUP_REMOVED lines=13> */
.L_x_10:
[----:B------:R-:W-:Y:S05]  /*12e0*/  @P0 BRA `(.L_x_13) ;  /* 0xfffffff400e40947 */ /* 0x000fea000383ffff */
.L_x_7:
[C---:B------:R-:W-:Y:S01]  /*12f0*/  IMAD R14, R30.reuse, R30, RZ ;  /* 0x0000001e1e0e7224 */ /* 0x040fe200078e02ff */
[----:B------:R-:W-:-:S05]  /*1300*/  ISETP.GE.AND P0, PT, R30, 0x1, PT ;  /* 0x000000011e00780c */ /* 0x000fca0003f06270 */
[----:B------:R-:W1:Y:S08]  /*1310*/  I2F.F64.U32 R14, R14 ;  /* 0x0000000e000e7312 */ /* 0x000e700000201800 */
[----:B------:R-:W-:Y:S05]  /*1320*/  @!P0 BRA `(.L_x_14) ;  /* 0x0000000800488947 */ /* 0x000fea0003800000 */
[----:B------:R-:W2:Y:S01]  /*1330*/  LDC R8, c[0x0][0x3b4] ;  /* 0x0000ed00ff087b82 */ /* 0x000ea20000000800 */
[----:B------:R-:W-:Y:S01]  /*1340*/  LOP3.LUT R7, R30, 0x7ffffff0, RZ, 0xc0, !PT ;  /* 0x7ffffff01e077812 */ /* 0x000fe200078ec0ff */
[----:B------:R-:W-:-:S04]  /*1350*/  UMOV UR4, URZ ;  /* 0x000000ff00047c82 */ /* 0x000fc80008000000 */
[----:B------:R-:W-:Y:S02]  /*1360*/  IMAD.MOV R31, RZ, RZ, -R7 ;  /* 0x000000ffff1f7224 */ /* 0x000fe400078e0a07 */
[----:B------:R-:W3:Y:S01]  /*1370*/  LDC R9, c[0x0][0x3b8] ;  /* 0x0000ee00ff097b82 */ /* 0x000ee20000000800 */
[----:B--2---:R-:W-:-:S05]  /*1380*/  LEA R5, R8, R3, 0x1 ;  /* 0x0000000308057211 */ /* 0x004fca00078e08ff */
[----:B------:R-:W-:Y:S01]  /*1390*/  IMAD R8, R4, R5, R6 ;  /* 0x0000000504087224 */ /* 0x000fe200078e0206 */
[----:B------:R-:W-:-:S03]  /*13a0*/  LOP3.LUT R6, R30, 0xf, RZ, 0xc0, !PT ;  /* 0x0000000f1e067812 */ /* 0x000fc600078ec0ff */
[----:B---3--:R-:W-:Y:S01]  /*13b0*/  IMAD R8, R9, UR6, R8 ;  /* 0x0000000609087c24 */ /* 0x008fe2000f8e0208 */
[C---:B------:R-:W-:Y:S02]  /*13c0*/  LOP3.LUT R9, R30.reuse, 0x7, RZ, 0xc0, !PT ;  /* 0x000000071e097812 */ /* 0x040fe400078ec0ff */
[----:B------:R-:W-:-:S07]  /*13d0*/  LOP3.LUT R30, R30, 0x3, RZ, 0xc0, !PT ;  /* 0x000000031e1e7812 */ /* 0x000fce00078ec0ff */
.L_x_20:
[----:B------:R-:W2:Y:S01]  /*13e0*/  LDC R32, c[0x0][0x3b0] ;  /* 0x0000ec00ff207b82 */ /* 0x000ea20000000800 */
[----:B------:R-:W-:Y:S02]  /*13f0*/  VIADD R33, R2, UR4 ;  /* 0x0000000402217c36 */ /* 0x000fe40008000000 */
[----:B------:R-:W-:Y:S01]  /*1400*/  HFMA2 R34, -RZ, RZ, 0, 0 ;  /* 0x00000000ff227431 */ /* 0x000fe200000001ff */
[----:B--2---:R-:W-:-:S13]  /*1410*/  ISETP.GE.U32.AND P0, PT, R32, 0x10, PT ;  /* 0x000000102000780c */ /* 0x004fda0003f06070 */
[----:B------:R-:W-:Y:S05]  /*1420*/  @!P0 BRA `(.L_x_15) ;  /* 0x0000000000e08947 */ /* 0x000fea0003800000 */
[----:B------:R-:W-:Y:S02]  /*1430*/  IMAD R35, R8, R32, UR4 ;  /* 0x0000000408237e24 */ /* 0x000fe4000f8e0220 */
[----:B------:R-:W-:-:S07]  /*1440*/  IMAD.MOV.U32 R34, RZ, RZ, R31 ;  /* 0x000000ffff227224 */ /* 0x000fce00078e001f */
.L_x_16:
[----:B------:R-:W2:Y:S02]  /*1450*/  LDC.64 R36, c[0x0][0x380] ;  /* 0x0000e000ff247b82 */ /* 0x000ea40000000a00 */
[----:B--2---:R-:W-:-:S05]  /*1460*/  IMAD.WIDE R36, R35, 0x8, R36 ;  /* 0x0000000823247825 */ /* 0x004fca00078e0224 */
[----:B0-----:R0:W2:Y:S02]  /*1470*/  LDG.E.64 R26, desc[UR8][R36.64] ;  /* 0x00000008241a7981 */ /* 0x0010a4000c1e1b00 */
[----:B0-----:R-:W-:-:S05]  /*1480*/  IMAD.WIDE R36, R4, 0x8, R36 ;  /* 0x0000000804247825 */ /* 0x001fca00078e0224 */
[----:B------:R-:W3:Y:S01]  /*1490*/  LDG.E.64 R24, desc[UR8][R36.64] ;  /* 0x0000000824187981 */ /* 0x000ee2000c1e1b00 */
[----:B------:R-:W-:-:S05]  /*14a0*/  IMAD.WIDE R20, R4, 0x8, R36 ;  /* 0x0000000804147825 */ /* 0x000fca00078e0224 */
[----:B------:R-:W4:Y:S01]  /*14b0*/  LDG.E.64 R22, desc[UR8][R20.64] ;  /* 0x0000000814167981 */ /* 0x000f22000c1e1b00 */
[----:B------:R-:W-:-:S05]  /*14c0*/  IMAD.WIDE R18, R4, 0x8, R20 ;  /* 0x0000000804127825 */ /* 0x000fca00078e0214 */
[----:B------:R0:W5:Y:S02]  /*14d0*/  LDG.E.64 R20, desc[UR8][R18.64] ;  /* 0x0000000812147981 */ /* 0x000164000c1e1b00 */
[----:B0-----:R-:W-:-:S04]  /*14e0*/  IMAD.WIDE R18, R4, 0x8, R18 ;  /* 0x0000000804127825 */ /* 0x001fc800078e0212 */
[----:B------:R-:W-:-:S04]  /*14f0*/  IMAD.WIDE R28, R4, 0x8, R18 ;  /* 0x00000008041c7825 */ /* 0x000fc800078e0212 */
[C---:B------:R-:W-:Y:S01]  /*1500*/  IMAD.WIDE R36, R4.reuse, 0x8, R28 ;  /* 0x0000000804247825 */ /* 0x040fe200078e021c */
[----:B--2---:R-:W-:Y:S01]  /*1510*/  DADD R26, R26, R16 ;  /* 0x000000001a1a7229 */ /* 0x004fe20000000010 */
[----:B------:R-:W2:Y:S07]  /*1520*/  LDG.E.64 R16, desc[UR8][R18.64] ;  /* 0x0000000812107981 */ /* 0x000eae000c1e1b00 */
[----:B---3--:R-:W-:Y:S01]  /*1530*/  DADD R26, R26, R24 ;  /* 0x000000001a1a7229 */ /* 0x008fe20000000018 */
[----:B------:R-:W3:Y:S07]  /*1540*/  LDG.E.64 R24, desc[UR8][R28.64] ;  /* 0x000000081c187981 */ /* 0x000eee000c1e1b00 */
[----:B----4-:R-:W-:Y:S01]  /*1550*/  DADD R26, R26, R22 ;  /* 0x000000001a1a7229 */ /* 0x010fe20000000016 */
[----:B------:R0:W4:Y:S07]  /*1560*/  LDG.E.64 R22, desc[UR8][R36.64] ;  /* 0x0000000824167981 */ /* 0x00012e000c1e1b00 */
[----:B-----5:R-:W-:Y:S01]  /*1570*/  DADD R26, R26, R20 ;  /* 0x000000001a1a7229 */ /* 0x020fe20000000014 */
[----:B0-----:R-:W-:-:S05]  /*1580*/  IMAD.WIDE R36, R4, 0x8, R36 ;  /* 0x0000000804247825 */ /* 0x001fca00078e0224 */
[----:B------:R-:W5:Y:S01]  /*1590*/  LDG.E.64 R20, desc[UR8][R36.64] ;  /* 0x0000000824147981 */ /* 0x000f62000c1e1b00 */
[----:B------:R-:W-:Y:S01]  /*15a0*/  IMAD.WIDE R18, R4, 0x8, R36 ;  /* 0x0000000804127825 */ /* 0x000fe200078e0224 */
[----:B--2---:R-:W-:-:S04]  /*15b0*/  DADD R26, R26, R16 ;  /* 0x000000001a1a7229 */ /* 0x004fc80000000010 */
[----:B------:R0:W2:Y:S02]  /*15c0*/  LDG.E.64 R16, desc[UR8][R18.64] ;  /* 0x0000000812107981 */ /* 0x0000a4000c1e1b00 */
[----:B0-----:R-:W-:Y:S02]  /*15d0*/  IMAD.WIDE R18, R4, 0x8, R18 ;  /* 0x0000000804127825 */ /* 0x001fe400078e0212 */
[----:B---3--:R-:W-:-:S03]  /*15e0*/  DADD R26, R26, R24 ;  /* 0x000000001a1a7229 */ /* 0x008fc60000000018 */
[----:B------:R-:W3:Y:S01]  /*15f0*/  LDG.E.64 R24, desc[UR8][R18.64] ;  /* 0x0000000812187981 */ /* 0x000ee2000c1e1b00 */
[----:B------:R-:W-:-:S04]  /*1600*/  IMAD.WIDE R28, R4, 0x8, R18 ;  /* 0x00000008041c7825 */ /* 0x000fc800078e0212 */
[----:B----4-:R-:W-:Y:S01]  /*1610*/  DADD R26, R26, R22 ;  /* 0x000000001a1a7229 */ /* 0x010fe20000000016 */
[----:B------:R0:W4:Y:S02]  /*1620*/  LDG.E.64 R22, desc[UR8][R28.64] ;  /* 0x000000081c167981 */ /* 0x000124000c1e1b00 */
[----:B0-----:R-:W-:-:S05]  /*1630*/  IMAD.WIDE R28, R4, 0x8, R28 ;  /* 0x00000008041c7825 */ /* 0x001fca00078e021c */
[----:B-----5:R-:W-:Y:S01]  /*1640*/  DADD R26, R26, R20 ;  /* 0x000000001a1a7229 */ /* 0x020fe20000000014 */
[----:B------:R-:W5:Y:S01]  /*1650*/  LDG.E.64 R20, desc[UR8][R28.64] ;  /* 0x000000081c147981 */ /* 0x000f62000c1e1b00 */
[----:B------:R-:W-:-:S06]  /*1660*/  IMAD.WIDE R36, R4, 0x8, R28 ;  /* 0x0000000804247825 */ /* 0x000fcc00078e021c */
[----:B--2---:R-:W-:Y:S01]  /*1670*/  DADD R26, R26, R16 ;  /* 0x000000001a1a7229 */ /* 0x004fe20000000010 */
[----:B------:R0:W2:Y:S02]  /*1680*/  LDG.E.64 R16, desc[UR8][R36.64] ;  /* 0x0000000824107981 */ /* 0x0000a4000c1e1b00 */
[----:B0-----:R-:W-:-:S05]  /*1690*/  IMAD.WIDE R36, R4, 0x8, R36 ;  /* 0x0000000804247825 */ /* 0x001fca00078e0224 */
[----:B---3--:R-:W-:Y:S01]  /*16a0*/  DADD R24, R26, R24 ;  /* 0x000000001a187229 */ /* 0x008fe20000000018 */
[----:B------:R-:W3:Y:S01]  /*16b0*/  LDG.E.64 R18, desc[UR8][R36.64] ;  /* 0x0000000824127981 */ /* 0x000ee2000c1e1b00 */
[----:B------:R-:W-:-:S06]  /*16c0*/  IMAD.WIDE R26, R4, 0x8, R36 ;  /* 0x00000008041a7825 */ /* 0x000fcc00078e0224 */
[----:B----4-:R-:W-:Y:S01]  /*16d0*/  DADD R24, R24, R22 ;  /* 0x0000000018187229 */ /* 0x010fe20000000016 */
[----:B------:R-:W4:Y:S01]  /*16e0*/  LDG.E.64 R22, desc[UR8][R26.64] ;  /* 0x000000081a167981 */ /* 0x000f22000c1e1b00 */
[----:B------:R-:W-:-:S06]  /*16f0*/  IMAD.WIDE R28, R4, 0x8, R26 ;  /* 0x00000008041c7825 */ /* 0x000fcc00078e021a */
[----:B------:R-:W4:Y:S01]  /*1700*/  LDG.E.64 R28, desc[UR8][R28.64] ;  /* 0x000000081c1c7981 */ /* 0x000f22000c1e1b00 */
[----:B------:R-:W-:Y:S01]  /*1710*/  VIADD R34, R34, 0x10 ;  /* 0x0000001022227836 */ /* 0x000fe20000000000 */
[----:B------:R-:W-:Y:S01]  /*1720*/  LEA R35, R4, R35, 0x4 ;  /* 0x0000002304237211 */ /* 0x000fe200078e20ff */
[----:B-----5:R-:W-:-:S03]  /*1730*/  DADD R20, R24, R20 ;  /* 0x0000000018147229 */ /* 0x020fc60000000014 */
[----:B------:R-:W-:-:S05]  /*1740*/  ISETP.NE.AND P0, PT, R34, RZ, PT ;  /* 0x000000ff2200720c */ /* 0x000fca0003f05270 */
[----:B--2---:R-:W-:-:S08]  /*1750*/  DADD R16, R20, R16 ;  /* 0x0000000014107229 */ /* 0x004fd00000000010 */
[----:B---3--:R-:W-:-:S08]  /*1760*/  DADD R16, R16, R18 ;  /* 0x0000000010107229 */ /* 0x008fd00000000012 */
[----:B----4-:R-:W-:-:S08]  /*1770*/  DADD R16, R16, R22 ;  /* 0x0000000010107229 */ /* 0x010fd00000000016 */
[----:B------:R-:W-:Y:S01]  /*1780*/  DADD R16, R16, R28 ;  /* 0x0000000010107229 */ /* 0x000fe2000000001c */
[----:B------:R-:W-:Y:S10]  /*1790*/  @P0 BRA `(.L_x_16) ;  /* 0xfffffffc002c0947 */ /* 0x000ff4000383ffff */
[----:B------:R-:W-:-:S07]  /*17a0*/  IMAD.MOV.U32 R34, RZ, RZ, R7 ;  /* 0x000000ffff227224 */ /* 0x000fce00078e0007 */
.L_x_15:
[----:B------:R-:W-:-:S13]  /*17b0*/  ISETP.NE.AND P0, PT, R6, RZ, PT ;  /* 0x000000ff0600720c */ /* 0x000fda0003f05270 */
[----:B------:R-:W-:Y:S05]  /*17c0*/  @!P0 BRA `(.L_x_17) ;  /* 0x0000000400148947 */ /* 0x000fea0003800000 */
[----:B------:R-:W-:Y:S01]  /*17d0*/  VIADD R18, R6, 0xffffffff ;  /* 0xffffffff06127836 */ /* 0x000fe20000000000 */
[----:B------:R-:W-:-:S04]  /*17e0*/  ISETP.NE.AND P1, PT, R9, RZ, PT ;  /* 0x000000ff0900720c */ /* 0x000fc80003f25270 */
[----:B------:R-:W-:-:S13]  /*17f0*/  ISETP.GE.U32.AND P0, PT, R18, 0x7, PT ;  /* 0x000000071200780c */ /* 0x000fda0003f06070 */
[----:B------:R-:W-:Y:S05]  /*1800*/  @!P0 BRA `(.L_x_18) ;  /* 0x0000000000708947 */ /* 0x000fea0003800000 */
[----:B------:R-:W2:Y:S01]  /*1810*/  LDC.64 R22, c[0x0][0x380] ;  /* 0x0000e000ff167b82 */ /* 0x000ea20000000a00 */
[----:B------:R-:W-:-:S04]  /*1820*/  IMAD R18, R5, R32, R34 ;  /* 0x0000002005127224 */ /* 0x000fc800078e0222 */
[----:B------:R-:W-:-:S04]  /*1830*/  IMAD R19, R4, R18, R33 ;  /* 0x0000001204137224 */ /* 0x000fc800078e0221 */
[----:B--2---:R-:W-:-:S05]  /*1840*/  IMAD.WIDE R22, R19, 0x8, R22 ;  /* 0x0000000813167825 */ /* 0x004fca00078e0216 */
[----:B0-----:R-:W2:Y:S01]  /*1850*/  LDG.E.64 R20, desc[UR8][R22.64] ;  /* 0x0000000816147981 */ /* 0x001ea2000c1e1b00 */
[----:B------:R-:W-:-:S05]  /*1860*/  IMAD.WIDE R28, R4, 0x8, R22 ;  /* 0x00000008041c7825 */ /* 0x000fca00078e0216 */
[----:B------:R0:W3:Y:S02]  /*1870*/  LDG.E.64 R24, desc[UR8][R28.64] ;  /* 0x000000081c187981 */ /* 0x0000e4000c1e1b00 */
[----:B0-----:R-:W-:-:S05]  /*1880*/  IMAD.WIDE R28, R4, 0x8, R28 ;  /* 0x00000008041c7825 */ /* 0x001fca00078e021c */
[----:B------:R-:W4:Y:S01]  /*1890*/  LDG.E.64 R26, desc[UR8][R28.64] ;  /* 0x000000081c1a7981 */ /* 0x000f22000c1e1b00 */
[----:B------:R-:W-:-:S05]  /*18a0*/  IMAD.WIDE R18, R4, 0x8, R28 ;  /* 0x0000000804127825 */ /* 0x000fca00078e021c */
[----:B------:R0:W5:Y:S02]  /*18b0*/  LDG.E.64 R22, desc[UR8][R18.64] ;  /* 0x0000000812167981 */ /* 0x000164000c1e1b00 */
[----:B0-----:R-:W-:-:S04]  /*18c0*/  IMAD.WIDE R18, R4, 0x8, R18 ;  /* 0x0000000804127825 */ /* 0x001fc800078e0212 */
[C---:B------:R-:W-:Y:S01]  /*18d0*/  IMAD.WIDE R36, R4.reuse, 0x8, R18 ;  /* 0x0000000804247825 */ /* 0x040fe200078e0212 */
[----:B--2---:R-:W-:Y:S01]  /*18e0*/  DADD R16, R16, R20 ;  /* 0x0000000010107229 */ /* 0x004fe20000000014 */
[----:B------:R-:W2:Y:S07]  /*18f0*/  LDG.E.64 R20, desc[UR8][R18.64] ;  /* 0x0000000812147981 */ /* 0x000eae000c1e1b00 */
[----:B---3--:R-:W-:Y:S01]  /*1900*/  DADD R24, R16, R24 ;  /* 0x0000000010187229 */ /* 0x008fe20000000018 */
[----:B------:R0:W3:Y:S02]  /*1910*/  LDG.E.64 R18, desc[UR8][R36.64] ;  /* 0x0000000824127981 */ /* 0x0000e4000c1e1b00 */
[----:B0-----:R-:W-:-:S05]  /*1920*/  IMAD.WIDE R36, R4, 0x8, R36 ;  /* 0x0000000804247825 */ /* 0x001fca00078e0224 */
[----:B------:R-:W3:Y:S01]  /*1930*/  LDG.E.64 R16, desc[UR8][R36.64] ;  /* 0x0000000824107981 */ /* 0x000ee2000c1e1b00 */
[----:B------:R-:W-:-:S06]  /*1940*/  IMAD.WIDE R28, R4, 0x8, R36 ;  /* 0x00000008041c7825 */ /* 0x000fcc00078e0224 */
[----:B------:R-:W3:Y:S01]  /*1950*/  LDG.E.64 R28, desc[UR8][R28.64] ;  /* 0x000000081c1c7981 */ /* 0x000ee2000c1e1b00 */
[----:B----4-:R-:W-:Y:S01]  /*1960*/  DADD R24, R24, R26 ;  /* 0x0000000018187229 */ /* 0x010fe2000000001a */
[----:B------:R-:W-:-:S07]  /*1970*/  IADD3 R34, PT, PT, R34, 0x8, RZ ;  /* 0x0000000822227810 */ /* 0x000fce0007ffe0ff */
[----:B-----5:R-:W-:-:S08]  /*1980*/  DADD R22, R24, R22 ;  /* 0x0000000018167229 */ /* 0x020fd00000000016 */
[----:B--2---:R-:W-:-:S08]  /*1990*/  DADD R20, R22, R20 ;  /* 0x0000000016147229 */ /* 0x004fd00000000014 */
[----:B---3--:R-:W-:-:S08]  /*19a0*/  DADD R18, R20, R18 ;  /* 0x0000000014127229 */ /* 0x008fd00000000012 */
[----:B------:R-:W-:-:S08]  /*19b0*/  DADD R16, R18, R16 ;  /* 0x0000000012107229 */ /* 0x000fd00000000010 */
[----:B------:R-:W-:-:S11]  /*19c0*/  DADD R16, R16, R28 ;  /* 0x0000000010107229 */ /* 0x000fd6000000001c */
.L_x_18:
        /* <DEDUP_REMOVED lines=21> */
.L_x_19:
[----:B------:R-:W-:Y:S05]  /*1b20*/  @!P1 BRA `(.L_x_17) ;  /* 0x00000000003c9947 */ /* 0x000fea0003800000 */
[----:B------:R-:W2:Y:S01]  /*1b30*/  LDC.64 R18, c[0x0][0x380] ;  /* 0x0000e000ff127b82 */ /* 0x000ea20000000a00 */
[----:B------:R-:W-:-:S04]  /*1b40*/  IMAD R20, R5, R32, R34 ;  /* 0x0000002005147224 */ /* 0x000fc800078e0222 */
[----:B------:R-:W-:-:S04]  /*1b50*/  IMAD R21, R4, R20, R33 ;  /* 0x0000001404157224 */ /* 0x000fc800078e0221 */
[----:B--2---:R-:W-:-:S05]  /*1b60*/  IMAD.WIDE R20, R21, 0x8, R18 ;  /* 0x0000000815147825 */ /* 0x004fca00078e0212 */
        /* <DEDUP_REMOVED lines=11> */
.L_x_17:
[----:B------:R-:W-:-:S06]  /*1c20*/  UIADD3 UR4, UPT, UPT, UR4, 0x1, URZ ;  /* 0x0000000104047890 */ /* 0x000fcc000fffe0ff */
[----:B------:R-:W-:-:S13]  /*1c30*/  ISETP.NE.AND P0, PT, R32, UR4, PT ;  /* 0x0000000420007c0c */ /* 0x000fda000bf05270 */
[----:B------:R-:W-:Y:S05]  /*1c40*/  @P0 BRA `(.L_x_20) ;  /* 0xfffffff400e40947 */ /* 0x000fea000383ffff */
.L_x_14:
[----:B-1----:R-:W1:Y:S01]  /*1c50*/  MUFU.RCP64H R5, R15 ;  /* 0x0000000f00057308 */ /* 0x002e620000001800 */
[----:B------:R-:W-:Y:S01]  /*1c60*/  MOV R4, 0x1 ;  /* 0x0000000100047802 */ /* 0x000fe20000000f00 */
[----:B------:R-:W-:Y:S01]  /*1c70*/  BSSY.RECONVERGENT B0, `(.L_x_21) ;  /* 0x0000013000007945 */ /* 0x000fe20003800200 */
[----:B------:R-:W-:-:S04]  /*1c80*/  FSETP.GEU.AND P1, PT, |R17|, 6.5827683646048100446e-37, PT ;  /* 0x036000001100780b */ /* 0x000fc80003f2e200 */
[----:B-1----:R-:W-:-:S08]  /*1c90*/  DFMA R6, R4, -R14, 1 ;  /* 0x3ff000000406742b */ /* 0x002fd0000000080e */
[----:B------:R-:W-:-:S08]  /*1ca0*/  DFMA R6, R6, R6, R6 ;  /* 0x000000060606722b */ /* 0x000fd00000000006 */
[----:B------:R-:W-:-:S08]  /*1cb0*/  DFMA R6, R4, R6, R4 ;  /* 0x000000060406722b */ /* 0x000fd00000000004 */
[----:B------:R-:W-:-:S08]  /*1cc0*/  DFMA R4, R6, -R14, 1 ;  /* 0x3ff000000604742b */ /* 0x000fd0000000080e */
[----:B------:R-:W-:-:S08]  /*1cd0*/  DFMA R4, R6, R4, R6 ;  /* 0x000000040604722b */ /* 0x000fd00000000006 */
[----:B------:R-:W-:-:S08]  /*1ce0*/  DMUL R6, R4, R16 ;  /* 0x0000001004067228 */ /* 0x000fd00000000000 */
[----:B------:R-:W-:-:S08]  /*1cf0*/  DFMA R8, R6, -R14, R16 ;  /* 0x8000000e0608722b */ /* 0x000fd00000000010 */
[----:B------:R-:W-:-:S10]  /*1d00*/  DFMA R4, R4, R8, R6 ;  /* 0x000000080404722b */ /* 0x000fd40000000006 */
[----:B------:R-:W-:-:S05]  /*1d10*/  FFMA R2, RZ, R15, R5 ;  /* 0x0000000fff027223 */ /* 0x000fca0000000005 */
[----:B------:R-:W-:-:S13]  /*1d20*/  FSETP.GT.AND P0, PT, |R2|, 1.469367938527859385e-39, PT ;  /* 0x001000000200780b */ /* 0x000fda0003f04200 */
[----:B------:R-:W-:Y:S05]  /*1d30*/  @P0 BRA P1, `(.L_x_22) ;  /* 0x0000000000180947 */ /* 0x000fea0000800000 */
[----:B------:R-:W-:Y:S01]  /*1d40*/  IMAD.MOV.U32 R18, RZ, RZ, R14 ;  /* 0x000000ffff127224 */ /* 0x000fe200078e000e */
[----:B------:R-:W-:Y:S01]  /*1d50*/  MOV R2, 0x1d80 ;  /* 0x00001d8000027802 */ /* 0x000fe20000000f00 */
[----:B------:R-:W-:-:S07]  /*1d60*/  IMAD.MOV.U32 R19, RZ, RZ, R15 ;  /* 0x000000ffff137224 */ /* 0x000fce00078e000f */
[----:B0-----:R-:W-:Y:S05]  /*1d70*/  CALL.REL.NOINC `($__internal_0_$__cuda_sm20_div_rn_f64_full) ;  /* 0x0000000800fc7944 */ /* 0x001fea0003c00000 */
[----:B------:R-:W-:Y:S01]  /*1d80*/  MOV R4, R22 ;  /* 0x0000001600047202 */ /* 0x000fe20000000f00 */
[----:B------:R-:W-:-:S07]  /*1d90*/  IMAD.MOV.U32 R5, RZ, RZ, R23 ;  /* 0x000000ffff057224 */ /* 0x000fce00078e0017 */
.L_x_22:
[----:B0-----:R-:W-:Y:S05]  /*1da0*/  BSYNC.RECONVERGENT B0 ;  /* 0x0000000000007941 */ /* 0x001fea0003800200 */
.L_x_21:
[----:B------:R-:W0:Y:S01]  /*1db0*/  LDCU UR4, c[0x0][0x3a0] ;  /* 0x00007400ff0477ac */ /* 0x000e220008000800 */
[----:B------:R-:W-:Y:S02]  /*1dc0*/  HFMA2 R7, -RZ, RZ, -1.984375, 0 ;  /* 0xbff00000ff077431 */ /* 0x000fe400000001ff */
[----:B------:R-:W-:Y:S01]  /*1dd0*/  IMAD.MOV.U32 R6, RZ, RZ, 0x0 ;  /* 0x00000000ff067424 */ /* 0x000fe200078e00ff */
[----:B0-----:R-:W-:-:S09]  /*1de0*/  UISETP.GE.AND UP0, UPT, UR4, 0x1, UPT ;  /* 0x000000010400788c */ /* 0x001fd2000bf06270 */
[----:B------:R-:W-:Y:S05]  /*1df0*/  BRA.U !UP0, `(.L_x_23) ;  /* 0x0000000908c47547 */ /* 0x000fea000b800000 */
[----:B------:R-:W0:Y:S01]  /*1e00*/  MUFU.RCP64H R7, R15 ;  /* 0x0000000f00077308 */ /* 0x000e220000001800 */
[----:B------:R-:W-:Y:S01]  /*1e10*/  IMAD.MOV.U32 R6, RZ, RZ, 0x1 ;  /* 0x00000001ff067424 */ /* 0x000fe200078e00ff */
[----:B------:R-:W-:Y:S01]  /*1e20*/  FSETP.GEU.AND P1, PT, |R11|, 6.5827683646048100446e-37, PT ;  /* 0x036000000b00780b */ /* 0x000fe20003f2e200 */
[----:B------:R-:W1:Y:S01]  /*1e30*/  LDCU.64 UR12, c[0x0][0x388] ;  /* 0x00007100ff0c77ac */ /* 0x000e620008000a00 */
[----:B------:R-:W-:Y:S01]  /*1e40*/  BSSY.RECONVERGENT B0, `(.L_x_24) ;  /* 0x0000017000007945 */ /* 0x000fe20003800200 */
[----:B------:R-:W2:Y:S01]  /*1e50*/  LDCU.64 UR10, c[0x0][0x390] ;  /* 0x00007200ff0a77ac */ /* 0x000ea20008000a00 */
[----:B------:R-:W3:Y:S01]  /*1e60*/  LDCU.64 UR6, c[0x0][0x398] ;  /* 0x00007300ff0677ac */ /* 0x000ee20008000a00 */
[----:B------:R-:W-:Y:S01]  /*1e70*/  UIADD3 UR4, UPT, UPT, -UR4, URZ, URZ ;  /* 0x000000ff04047290 */ /* 0x000fe2000fffe1ff */
[----:B0-----:R-:W-:-:S08]  /*1e80*/  DFMA R8, R6, -R14, 1 ;  /* 0x3ff000000608742b */ /* 0x001fd0000000080e */
        /* <DEDUP_REMOVED lines=9> */
[----:B-123--:R-:W-:Y:S05]  /*1f20*/  @P0 BRA P1, `(.L_x_25) ;  /* 0x0000000000200947 */ /* 0x00efea0000800000 */
[----:B------:R-:W-:Y:S01]  /*1f30*/  IMAD.MOV.U32 R16, RZ, RZ, R10 ;  /* 0x000000ffff107224 */ /* 0x000fe200078e000a */
[----:B------:R-:W-:Y:S01]  /*1f40*/  MOV R17, R11 ;  /* 0x0000000b00117202 */ /* 0x000fe20000000f00 */
[----:B------:R-:W-:Y:S01]  /*1f50*/  IMAD.MOV.U32 R18, RZ, RZ, R14 ;  /* 0x000000ffff127224 */ /* 0x000fe200078e000e */
[----:B------:R-:W-:Y:S01]  /*1f60*/  MOV R2, 0x1f90 ;  /* 0x00001f9000027802 */ /* 0x000fe20000000f00 */
[----:B------:R-:W-:-:S07]  /*1f70*/  IMAD.MOV.U32 R19, RZ, RZ, R15 ;  /* 0x000000ffff137224 */ /* 0x000fce00078e000f */
[----:B------:R-:W-:Y:S05]  /*1f80*/  CALL.REL.NOINC `($__internal_0_$__cuda_sm20_div_rn_f64_full) ;  /* 0x0000000800787944 */ /* 0x000fea0003c00000 */
[----:B------:R-:W-:Y:S01]  /*1f90*/  MOV R6, R22 ;  /* 0x0000001600067202 */ /* 0x000fe20000000f00 */
[----:B------:R-:W-:-:S07]  /*1fa0*/  IMAD.MOV.U32 R7, RZ, RZ, R23 ;  /* 0x000000ffff077224 */ /* 0x000fce00078e0017 */
.L_x_25:
[----:B------:R-:W-:Y:S05]  /*1fb0*/  BSYNC.RECONVERGENT B0 ;  /* 0x0000000000007941 */ /* 0x000fea0003800200 */
.L_x_24:
[----:B------:R-:W0:Y:S01]  /*1fc0*/  MUFU.RCP64H R9, R15 ;  /* 0x0000000f00097308 */ /* 0x000e220000001800 */
[----:B------:R-:W-:Y:S01]  /*1fd0*/  IMAD.MOV.U32 R8, RZ, RZ, 0x1 ;  /* 0x00000001ff087424 */ /* 0x000fe200078e00ff */
[----:B------:R-:W-:Y:S01]  /*1fe0*/  FSETP.GEU.AND P1, PT, |R13|, 6.5827683646048100446e-37, PT ;  /* 0x036000000d00780b */ /* 0x000fe20003f2e200 */
[----:B------:R-:W-:Y:S04]  /*1ff0*/  BSSY.RECONVERGENT B0, `(.L_x_26) ;  /* 0x0000014000007945 */ /* 0x000fe80003800200 */
        /* <DEDUP_REMOVED lines=11> */
[----:B------:R-:W-:Y:S01]  /*20b0*/  MOV R16, R12 ;  /* 0x0000000c00107202 */ /* 0x000fe20000000f00 */
[----:B------:R-:W-:Y:S01]  /*20c0*/  IMAD.MOV.U32 R17, RZ, RZ, R13 ;  /* 0x000000ffff117224 */ /* 0x000fe200078e000d */
[----:B------:R-:W-:Y:S01]  /*20d0*/  MOV R18, R14 ;  /* 0x0000000e00127202 */ /* 0x000fe20000000f00 */
[----:B------:R-:W-:Y:S01]  /*20e0*/  IMAD.MOV.U32 R19, RZ, RZ, R15 ;  /* 0x000000ffff137224 */ /* 0x000fe200078e000f */
[----:B------:R-:W-:-:S07]  /*20f0*/  MOV R2, 0x2110 ;  /* 0x0000211000027802 */ /* 0x000fce0000000f00 */
[----:B------:R-:W-:Y:S05]  /*2100*/  CALL.REL.NOINC `($__internal_0_$__cuda_sm20_div_rn_f64_full) ;  /* 0x0000000800187944 */ /* 0x000fea0003c00000 */
[----:B------:R-:W-:Y:S01]  /*2110*/  MOV R8, R22 ;  /* 0x0000001600087202 */ /* 0x000fe20000000f00 */
[----:B------:R-:W-:-:S07]  /*2120*/  IMAD.MOV.U32 R9, RZ, RZ, R23 ;  /* 0x000000ffff097224 */ /* 0x000fce00078e0017 */
.L_x_27:
[----:B------:R-:W-:Y:S05]  /*2130*/  BSYNC.RECONVERGENT B0 ;  /* 0x0000000000007941 */ /* 0x000fea0003800200 */
.L_x_26:
[----:B------:R-:W-:Y:S01]  /*2140*/  HFMA2 R10, -RZ, RZ, 0, 0 ;  /* 0x00000000ff0a7431 */ /* 0x000fe200000001ff */
[----:B------:R-:W-:Y:S01]  /*2150*/  MOV R35, 0xffffffff ;  /* 0xffffffff00237802 */ /* 0x000fe20000000f00 */
[----:B------:R-:W-:Y:S02]  /*2160*/  IMAD.MOV.U32 R2, RZ, RZ, RZ ;  /* 0x000000ffff027224 */ /* 0x000fe400078e00ff */
[----:B------:R-:W-:-:S07]  /*2170*/  IMAD.MOV.U32 R11, RZ, RZ, -0x40100000 ;  /* 0xbff00000ff0b7424 */ /* 0x000fce00078e00ff */
.L_x_39:
[----:B------:R-:W-:Y:S01]  /*2180*/  MOV R12, UR12 ;  /* 0x0000000c000c7c02 */ /* 0x000fe20008000f00 */
[----:B------:R-:W-:-:S05]  /*2190*/  IMAD.U32 R13, RZ, RZ, UR13 ;  /* 0x0000000dff0d7e24 */ /* 0x000fca000f8e00ff */
[----:B------:R-:W2:Y:S01]  /*21a0*/  LDG.E.64 R14, desc[UR8][R12.64] ;  /* 0x000000080c0e7981 */ /* 0x000ea2000c1e1b00 */
[----:B------:R-:W-:Y:S01]  /*21b0*/  BSSY.RECONVERGENT B0, `(.L_x_28) ;  /* 0x0000005000007945 */ /* 0x000fe20003800200 */
[----:B------:R-:W-:Y:S01]  /*21c0*/  MOV R34, 0x2200 ;  /* 0x0000220000227802 */ /* 0x000fe20000000f00 */
[----:B--2---:R-:W-:-:S08]  /*21d0*/  DADD R14, -R14, R6 ;  /* 0x000000000e0e7229 */ /* 0x004fd00000000106 */
[----:B------:R-:W-:-:S11]  /*21e0*/  DADD R28, -RZ, |R14| ;  /* 0x00000000ff1c7229 */ /* 0x000fd6000000050e */
[----:B------:R-:W-:Y:S05]  /*21f0*/  CALL.REL.NOINC `($_Z18mosaic_cuda_doublePdPKdS1_S1_iS_iii$__internal_accurate_pow) ;  /* 0x0000000c00fc7944 */ /* 0x000fea0003c00000 */
[----:B------:R-:W-:Y:S05]  /*2200*/  BSYNC.RECONVERGENT B0 ;  /* 0x0000000000007941 */ /* 0x000fea0003800200 */
.L_x_28:
[----:B------:R-:W-:Y:S01]  /*2210*/  MOV R16, UR10 ;  /* 0x0000000a00107c02 */ /* 0x000fe20008000f00 */
[----:B------:R-:W-:-:S06]  /*2220*/  IMAD.U32 R17, RZ, RZ, UR11 ;  /* 0x0000000bff117e24 */ /* 0x000fcc000f8e00ff */
[----:B------:R-:W2:Y:S01]  /*2230*/  LDG.E.64 R16, desc[UR8][R16.64] ;  /* 0x0000000810107981 */ /* 0x000ea2000c1e1b00 */
[C---:B------:R-:W-:Y:S01]  /*2240*/  DADD R12, R14.reuse, 2 ;  /* 0x400000000e0c7429 */ /* 0x040fe20000000000 */
[----:B------:R-:W-:Y:S01]  /*2250*/  BSSY.RECONVERGENT B0, `(.L_x_29) ;  /* 0x0000010000007945 */ /* 0x000fe20003800200 */
[C---:B------:R-:W-:Y:S02]  /*2260*/  DSETP.NEU.AND P1, PT, R14.reuse, RZ, PT ;  /* 0x000000ff0e00722a */ /* 0x040fe40003f2d000 */
[----:B------:R-:W-:-:S04]  /*2270*/  DSETP.NEU.AND P0, PT, R14, 1, PT ;  /* 0x3ff000000e00742a */ /* 0x000fc80003f0d000 */
[----:B------:R-:W-:Y:S02]  /*2280*/  FSEL R18, R18, RZ, P1 ;  /* 0x000000ff12127208 */ /* 0x000fe40000800000 */
[----:B------:R-:W-:-:S04]  /*2290*/  LOP3.LUT R19, R13, 0x7ff00000, RZ, 0xc0, !PT ;  /* 0x7ff000000d137812 */ /* 0x000fc800078ec0ff */
[----:B------:R-:W-:Y:S02]  /*22a0*/  ISETP.NE.AND P2, PT, R19, 0x7ff00000, PT ;  /* 0x7ff000001300780c */ /* 0x000fe40003f45270 */
[----:B------:R-:W-:Y:S01]  /*22b0*/  FSEL R19, R22, RZ, P1 ;  /* 0x000000ff16137208 */ /* 0x000fe20000800000 */
[----:B--2---:R-:W-:-:S08]  /*22c0*/  DADD R12, -R16, R8 ;  /* 0x00000000100c7229 */ /* 0x004fd00000000108 */
[----:B------:R-:W-:Y:S02]  /*22d0*/  DADD R28, -RZ, |R12| ;  /* 0x00000000ff1c7229 */ /* 0x000fe4000000050c */
[----:B------:R-:W-:Y:S09]  /*22e0*/  @P2 BRA `(.L_x_30) ;  /* 0x0000000000182947 */ /* 0x000ff20003800000 */
[----:B------:R-:W-:-:S14]  /*22f0*/  DSETP.NAN.AND P1, PT, R14, R14, PT ;  /* 0x0000000e0e00722a */ /* 0x000fdc0003f28000 */
[----:B------:R-:W-:Y:S01]  /*2300*/  @P1 DADD R18, R14, 2 ;  /* 0x400000000e121429 */ /* 0x000fe20000000000 */
[----:B------:R-:W-:Y:S10]  /*2310*/  @P1 BRA `(.L_x_30) ;  /* 0x00000000000c1947 */ /* 0x000ff40003800000 */
[----:B------:R-:W-:-:S14]  /*2320*/  DSETP.NEU.AND P1, PT, |R14|, +INF , PT ;  /* 0x7ff000000e00742a */ /* 0x000fdc0003f2d200 */
[----:B------:R-:W-:Y:S01]  /*2330*/  @!P1 MOV R18, 0x0 ;  /* 0x0000000000129802 */ /* 0x000fe20000000f00 */
[----:B------:R-:W-:-:S07]  /*2340*/  @!P1 IMAD.MOV.U32 R19, RZ, RZ, 0x7ff00000 ;  /* 0x7ff00000ff139424 */ /* 0x000fce00078e00ff */
.L_x_30:
[----:B------:R-:W-:Y:S05]  /*2350*/  BSYNC.RECONVERGENT B0 ;  /* 0x0000000000007941 */ /* 0x000fea0003800200 */
.L_x_29:
[----:B------:R-:W-:Y:S01]  /*2360*/  BSSY.RECONVERGENT B0, `(.L_x_31) ;  /* 0x0000005000007945 */ /* 0x000fe20003800200 */
[----:B------:R-:W-:Y:S02]  /*2370*/  FSEL R14, R18, RZ, P0 ;  /* 0x000000ff120e7208 */ /* 0x000fe40000000000 */
[----:B------:R-:W-:Y:S02]  /*2380*/  FSEL R15, R19, 1.875, P0 ;  /* 0x3ff00000130f7808 */ /* 0x000fe40000000000 */
[----:B------:R-:W-:-:S07]  /*2390*/  MOV R34, 0x23b0 ;  /* 0x000023b000227802 */ /* 0x000fce0000000f00 */
[----:B------:R-:W-:Y:S05]  /*23a0*/  CALL.REL.NOINC `($_Z18mosaic_cuda_doublePdPKdS1_S1_iS_iii$__internal_accurate_pow) ;  /* 0x0000000c00907944 */ /* 0x000fea0003c00000 */
[----:B------:R-:W-:Y:S05]  /*23b0*/  BSYNC.RECONVERGENT B0 ;  /* 0x0000000000007941 */ /* 0x000fea0003800200 */
.L_x_31:
        /* <DEDUP_REMOVED lines=20> */
.L_x_33:
[----:B------:R-:W-:Y:S05]  /*2500*/  BSYNC.RECONVERGENT B0 ;  /* 0x0000000000007941 */ /* 0x000fea0003800200 */
.L_x_32:
[----:B------:R-:W-:Y:S01]  /*2510*/  FSEL R12, R18, RZ, P0 ;  /* 0x000000ff120c7208 */ /* 0x000fe20000000000 */
[----:B------:R-:W-:Y:S01]  /*2520*/  BSSY.RECONVERGENT B0, `(.L_x_34) ;  /* 0x0000005000007945 */ /* 0x000fe20003800200 */
[----:B------:R-:W-:Y:S02]  /*2530*/  FSEL R13, R19, 1.875, P0 ;  /* 0x3ff00000130d7808 */ /* 0x000fe40000000000 */
[----:B------:R-:W-:-:S04]  /*2540*/  MOV R34, 0x2570 ;  /* 0x0000257000227802 */ /* 0x000fc80000000f00 */
[----:B------:R-:W-:-:S11]  /*2550*/  DADD R14, R14, R12 ;  /* 0x000000000e0e7229 */ /* 0x000fd6000000000c */
[----:B------:R-:W-:Y:S05]  /*2560*/  CALL.REL.NOINC `($_Z18mosaic_cuda_doublePdPKdS1_S1_iS_iii$__internal_accurate_pow) ;  /* 0x0000000c00207944 */ /* 0x000fea0003c00000 */
[----:B------:R-:W-:Y:S05]  /*2570*/  BSYNC.RECONVERGENT B0 ;  /* 0x0000000000007941 */ /* 0x000fea0003800200 */
.L_x_34:
[C---:B------:R-:W-:Y:S01]  /*2580*/  DADD R12, R16.reuse, 2 ;  /* 0x40000000100c7429 */ /* 0x040fe20000000000 */
[----:B------:R-:W-:Y:S01]  /*2590*/  BSSY.RECONVERGENT B0, `(.L_x_35) ;  /* 0x000000e000007945 */ /* 0x000fe20003800200 */
[C---:B------:R-:W-:Y:S02]  /*25a0*/  DSETP.NEU.AND P1, PT, R16.reuse, RZ, PT ;  /* 0x000000ff1000722a */ /* 0x040fe40003f2d000 */
[----:B------:R-:W-:-:S04]  /*25b0*/  DSETP.NEU.AND P0, PT, R16, 1, PT ;  /* 0x3ff000001000742a */ /* 0x000fc80003f0d000 */
[----:B------:R-:W-:Y:S02]  /*25c0*/  FSEL R18, R18, RZ, P1 ;  /* 0x000000ff12127208 */ /* 0x000fe40000800000 */
[----:B------:R-:W-:Y:S02]  /*25d0*/  LOP3.LUT R12, R13, 0x7ff00000, RZ, 0xc0, !PT ;  /* 0x7ff000000d0c7812 */ /* 0x000fe400078ec0ff */
[----:B------:R-:W-:Y:S02]  /*25e0*/  FSEL R19, R22, RZ, P1 ;  /* 0x000000ff16137208 */ /* 0x000fe40000800000 */
[----:B------:R-:W-:-:S13]  /*25f0*/  ISETP.NE.AND P2, PT, R12, 0x7ff00000, PT ;  /* 0x7ff000000c00780c */ /* 0x000fda0003f45270 */
[----:B------:R-:W-:Y:S05]  /*2600*/  @P2 BRA `(.L_x_36) ;  /* 0x0000000000182947 */ /* 0x000fea0003800000 */
[----:B------:R-:W-:-:S14]  /*2610*/  DSETP.NAN.AND P1, PT, R16, R16, PT ;  /* 0x000000101000722a */ /* 0x000fdc0003f28000 */
[----:B------:R-:W-:Y:S01]  /*2620*/  @P1 DADD R18, R16, 2 ;  /* 0x4000000010121429 */ /* 0x000fe20000000000 */
[----:B------:R-:W-:Y:S10]  /*2630*/  @P1 BRA `(.L_x_36) ;  /* 0x00000000000c1947 */ /* 0x000ff40003800000 */
[----:B------:R-:W-:-:S14]  /*2640*/  DSETP.NEU.AND P1, PT, |R16|, +INF , PT ;  /* 0x7ff000001000742a */ /* 0x000fdc0003f2d200 */
[----:B------:R-:W-:Y:S01]  /*2650*/  @!P1 MOV R18, 0x0 ;  /* 0x0000000000129802 */ /* 0x000fe20000000f00 */
[----:B------:R-:W-:-:S07]  /*2660*/  @!P1 IMAD.MOV.U32 R19, RZ, RZ, 0x7ff00000 ;  /* 0x7ff00000ff139424 */ /* 0x000fce00078e00ff */
.L_x_36:
[----:B------:R-:W-:Y:S05]  /*2670*/  BSYNC.RECONVERGENT B0 ;  /* 0x0000000000007941 */ /* 0x000fea0003800200 */
.L_x_35:
[----:B------:R-:W-:Y:S01]  /*2680*/  FSEL R12, R18, RZ, P0 ;  /* 0x000000ff120c7208 */ /* 0x000fe20000000000 */
[----:B------:R-:W-:Y:S01]  /*2690*/  IMAD.MOV.U32 R18, RZ, RZ, 0x0 ;  /* 0x00000000ff127424 */ /* 0x000fe200078e00ff */
[----:B------:R-:W-:Y:S01]  /*26a0*/  FSEL R13, R19, 1.875, P0 ;  /* 0x3ff00000130d7808 */ /* 0x000fe20000000000 */
[----:B------:R-:W-:Y:S01]  /*26b0*/  BSSY.RECONVERGENT B0, `(.L_x_37) ;  /* 0x0000015000007945 */ /* 0x000fe20003800200 */
[----:B------:R-:W-:-:S04]  /*26c0*/  MOV R19, 0x3fd80000 ;  /* 0x3fd8000000137802 */ /* 0x000fc80000000f00 */
[----:B------:R-:W-:-:S06]  /*26d0*/  DADD R14, R14, R12 ;  /* 0x000000000e0e7229 */ /* 0x000fcc000000000c */
[----:B------:R-:W0:Y:S04]  /*26e0*/  MUFU.RSQ64H R17, R15 ;  /* 0x0000000f00117308 */ /* 0x000e280000001c00 */
[----:B------:R-:W-:-:S04]  /*26f0*/  IADD3 R16, PT, PT, R15, -0x3500000, RZ ;  /* 0xfcb000000f107810 */ /* 0x000fc80007ffe0ff */
[----:B------:R-:W-:Y:S02]  /*2700*/  ISETP.GE.U32.AND P0, PT, R16, 0x7ca00000, PT ;  /* 0x7ca000001000780c */ /* 0x000fe40003f06070 */
[----:B0-----:R-:W-:-:S08]  /*2710*/  DMUL R12, R16, R16 ;  /* 0x00000010100c7228 */ /* 0x001fd00000000000 */
[----:B------:R-:W-:-:S08]  /*2720*/  DFMA R12, R14, -R12, 1 ;  /* 0x3ff000000e0c742b */ /* 0x000fd0000000080c */
[----:B------:R-:W-:Y:S02]  /*2730*/  DFMA R18, R12, R18, 0.5 ;  /* 0x3fe000000c12742b */ /* 0x000fe40000000012 */
[----:B------:R-:W-:-:S08]  /*2740*/  DMUL R12, R16, R12 ;  /* 0x0000000c100c7228 */ /* 0x000fd00000000000 */
[----:B------:R-:W-:-:S08]  /*2750*/  DFMA R22, R18, R12, R16 ;  /* 0x0000000c1216722b */ /* 0x000fd00000000010 */
[----:B------:R-:W-:Y:S02]  /*2760*/  DMUL R18, R14, R22 ;  /* 0x000000160e127228 */ /* 0x000fe40000000000 */
[----:B------:R-:W-:Y:S01]  /*2770*/  VIADD R21, R23, 0xfff00000 ;  /* 0xfff0000017157836 */ /* 0x000fe20000000000 */
[----:B------:R-:W-:-:S05]  /*2780*/  MOV R20, R22 ;  /* 0x0000001600147202 */ /* 0x000fca0000000f00 */
[----:B------:R-:W-:-:S08]  /*2790*/  DFMA R24, R18, -R18, R14 ;  /* 0x800000121218722b */ /* 0x000fd0000000000e */
[----:B------:R-:W-:Y:S01]  /*27a0*/  DFMA R12, R24, R20, R18 ;  /* 0x00000014180c722b */ /* 0x000fe20000000012 */
[----:B------:R-:W-:Y:S10]  /*27b0*/  @!P0 BRA `(.L_x_38) ;  /* 0x0000000000108947 */ /* 0x000ff40003800000 */
[----:B------:R-:W-:-:S07]  /*27c0*/  MOV R12, 0x27e0 ;  /* 0x000027e0000c7802 */ /* 0x000fce0000000f00 */
[----:B------:R-:W-:Y:S05]  /*27d0*/  CALL.REL.NOINC `($__internal_1_$__cuda_sm20_dsqrt_rn_f64_mediumpath_v1) ;  /* 0x0000000400d47944 */ /* 0x000fea0003c00000 */
[----:B------:R-:W-:Y:S01]  /*27e0*/  IMAD.MOV.U32 R12, RZ, RZ, R14 ;  /* 0x000000ffff0c7224 */ /* 0x000fe200078e000e */
[----:B------:R-:W-:-:S07]  /*27f0*/  MOV R13, R15 ;  /* 0x0000000f000d7202 */ /* 0x000fce0000000f00 */
.L_x_38:
[----:B------:R-:W-:Y:S05]  /*2800*/  BSYNC.RECONVERGENT B0 ;  /* 0x0000000000007941 */ /* 0x000fea0003800200 */
.L_x_37:
[----:B------:R-:W-:Y:S01]  /*2810*/  UIADD3 UR4, UPT, UPT, UR4, 0x1, URZ ;  /* 0x0000000104047890 */ /* 0x000fe2000fffe0ff */
[----:B------:R-:W-:Y:S01]  /*2820*/  DSETP.GEU.AND P0, PT, R12, R10, PT ;  /* 0x0000000a0c00722a */ /* 0x000fe20003f0e000 */
[----:B------:R-:W-:Y:S02]  /*2830*/  UIADD3 UR6, UP1, UPT, UR6, 0x8, URZ ;  /* 0x0000000806067890 */ /* 0x000fe4000ff3e0ff */
[----:B------:R-:W-:Y:S02]  /*2840*/  UISETP.NE.AND UP0, UPT, UR4, URZ, UPT ;  /* 0x000000ff0400728c */ /* 0x000fe4000bf05270 */
[----:B------:R-:W-:Y:S01]  /*2850*/  UIADD3 UR10, UP2, UPT, UR10, 0x8, URZ ;  /* 0x000000080a0a7890 */ /* 0x000fe2000ff5e0ff */
[----:B------:R-:W-:Y:S01]  /*2860*/  DSETP.EQ.OR P0, PT, R10, -1, !P0 ;  /* 0xbff000000a00742a */ /* 0x000fe20004702400 */
[----:B------:R-:W-:Y:S02]  /*2870*/  UIADD3 UR12, UP3, UPT, UR12, 0x8, URZ ;  /* 0x000000080c0c7890 */ /* 0x000fe4000ff7e0ff */
[----:B------:R-:W-:-:S02]  /*2880*/  UIADD3.X UR7, UPT, UPT, URZ, UR7, URZ, UP1, !UPT ;  /* 0x00000007ff077290 */ /* 0x000fc40008ffe4ff */
[----:B------:R-:W-:Y:S01]  /*2890*/  UIADD3.X UR11, UPT, UPT, URZ, UR11, URZ, UP2, !UPT ;  /* 0x0000000bff0b7290 */ /* 0x000fe200097fe4ff */
[C---:B------:R-:W-:Y:S01]  /*28a0*/  SEL R35, R2.reuse, R35, P0 ;  /* 0x0000002302237207 */ /* 0x040fe20000000000 */
[----:B------:R-:W-:Y:S01]  /*28b0*/  VIADD R2, R2, 0x1 ;  /* 0x0000000102027836 */ /* 0x000fe20000000000 */
[----:B------:R-:W-:Y:S01]  /*28c0*/  FSEL R10, R12, R10, P0 ;  /* 0x0000000a0c0a7208 */ /* 0x000fe20000000000 */
[----:B------:R-:W-:Y:S01]  /*28d0*/  UIADD3.X UR13, UPT, UPT, URZ, UR13, URZ, UP3, !UPT ;  /* 0x0000000dff0d7290 */ /* 0x000fe20009ffe4ff */
[----:B------:R-:W-:Y:S01]  /*28e0*/  FSEL R11, R13, R11, P0 ;  /* 0x0000000b0d0b7208 */ /* 0x000fe20000000000 */
[----:B------:R-:W-:Y:S10]  /*28f0*/  BRA.U UP0, `(.L_x_39) ;  /* 0xfffffff900207547 */ /* 0x000ff4000b83ffff */
[----:B------:R0:W1:Y:S02]  /*2900*/  I2F.F64 R6, R35 ;  /* 0x0000002300067312 */ /* 0x0000640000201c00 */
.L_x_23:
[----:B------:R-:W2:Y:S01]  /*2910*/  LDC.64 R4, c[0x0][0x3a8] ;  /* 0x0000ea00ff047b82 */ /* 0x000ea20000000a00 */
[----:B------:R-:W3:Y:S02]  /*2920*/  LDCU UR4, c[0x0][0x3b4] ;  /* 0x00007680ff0477ac */ /* 0x000ee40008000800 */
[----:B---3--:R-:W-:-:S04]  /*2930*/  IMAD R3, R0, UR4, R3 ;  /* 0x0000000400037c24 */ /* 0x008fc8000f8e0203 */
[----:B--2---:R-:W-:-:S05]  /*2940*/  IMAD.WIDE R2, R3, 0x8, R4 ;  /* 0x0000000803027825 */ /* 0x004fca00078e0204 */
[----:B-1----:R-:W-:Y:S01]  /*2950*/  STG.E.64 desc[UR8][R2.64], R6 ;  /* 0x0000000602007986 */ /* 0x002fe2000c101b08 */
[----:B------:R-:W-:Y:S05]  /*2960*/  EXIT ;  /* 0x000000000000794d */ /* 0x000fea0003800000 */
        .weak           $__internal_0_$__cuda_sm20_div_rn_f64_full
        .type           $__internal_0_$__cuda_sm20_div_rn_f64_full,@function
        .size           $__internal_0_$__cuda_sm20_div_rn_f64_full,($__internal_1_$__cuda_sm20_dsqrt_rn_f64_mediumpath_v1 - $__internal_0_$__cuda_sm20_div_rn_f64_full)
$__internal_0_$__cuda_sm20_div_rn_f64_full:
[C---:B------:R-:W-:Y:S01]  /*2970*/  FSETP.GEU.AND P0, PT, |R19|.reuse, 1.469367938527859385e-39, PT ;  /* 0x001000001300780b */ /* 0x040fe20003f0e200 */
[----:B------:R-:W-:Y:S01]  /*2980*/  IMAD.MOV.U32 R24, RZ, RZ, 0x1 ;  /* 0x00000001ff187424 */ /* 0x000fe200078e00ff */
[----:B------:R-:W-:Y:S01]  /*2990*/  LOP3.LUT R20, R19, 0x800fffff, RZ, 0xc0, !PT ;  /* 0x800fffff13147812 */ /* 0x000fe200078ec0ff */
[----:B------:R-:W-:Y:S01]  /*29a0*/  BSSY.RECONVERGENT B1, `(.L_x_40) ;  /* 0x0000055000017945 */ /* 0x000fe20003800200 */
[C---:B------:R-:W-:Y:S02]  /*29b0*/  FSETP.GEU.AND P2, PT, |R17|.reuse, 1.469367938527859385e-39, PT ;  /* 0x001000001100780b */ /* 0x040fe40003f4e200 */
[----:B------:R-:W-:Y:S02]  /*29c0*/  LOP3.LUT R21, R20, 0x3ff00000, RZ, 0xfc, !PT ;  /* 0x3ff0000014157812 */ /* 0x000fe400078efcff */
[----:B------:R-:W-:Y:S02]  /*29d0*/  MOV R20, R18 ;  /* 0x0000001200147202 */ /* 0x000fe40000000f00 */
[----:B------:R-:W-:-:S02]  /*29e0*/  LOP3.LUT R23, R17, 0x7ff00000, RZ, 0xc0, !PT ;  /* 0x7ff0000011177812 */ /* 0x000fc400078ec0ff */
[----:B------:R-:W-:Y:S01]  /*29f0*/  LOP3.LUT R28, R19, 0x7ff00000, RZ, 0xc0, !PT ;  /* 0x7ff00000131c7812 */ /* 0x000fe200078ec0ff */
[----:B------:R-:W-:-:S03]  /*2a00*/  @!P0 DMUL R20, R18, 8.98846567431157953865e+307 ;  /* 0x7fe0000012148828 */ /* 0x000fc60000000000 */
[----:B------:R-:W-:Y:S02]  /*2a10*/  ISETP.GE.U32.AND P1, PT, R23, R28, PT ;  /* 0x0000001c1700720c */ /* 0x000fe40003f26070 */
[----:B------:R-:W-:Y:S01]  /*2a20*/  @!P2 LOP3.LUT R22, R19, 0x7ff00000, RZ, 0xc0, !PT ;  /* 0x7ff000001316a812 */ /* 0x000fe200078ec0ff */
[----:B------:R-:W0:Y:S03]  /*2a30*/  MUFU.RCP64H R25, R21 ;  /* 0x0000001500197308 */ /* 0x000e260000001800 */
[----:B------:R-:W-:Y:S02]  /*2a40*/  @!P2 ISETP.GE.U32.AND P3, PT, R23, R22, PT ;  /* 0x000000161700a20c */ /* 0x000fe40003f66070 */
[----:B------:R-:W-:-:S04]  /*2a50*/  MOV R22, 0x1ca00000 ;  /* 0x1ca0000000167802 */ /* 0x000fc80000000f00 */
[----:B------:R-:W-:-:S04]  /*2a60*/  @!P2 SEL R27, R22, 0x63400000, !P3 ;  /* 0x63400000161ba807 */ /* 0x000fc80005800000 */
[----:B------:R-:W-:Y:S01]  /*2a70*/  @!P2 LOP3.LUT R30, R27, 0x80000000, R17, 0xf8, !PT ;  /* 0x800000001b1ea812 */ /* 0x000fe200078ef811 */
[----:B0-----:R-:W-:-:S03]  /*2a80*/  DFMA R8, R24, -R20, 1 ;  /* 0x3ff000001808742b */ /* 0x001fc60000000814 */
[----:B------:R-:W-:Y:S02]  /*2a90*/  @!P2 LOP3.LUT R31, R30, 0x100000, RZ, 0xfc, !PT ;  /* 0x001000001e1fa812 */ /* 0x000fe400078efcff */
[----:B------:R-:W-:-:S03]  /*2aa0*/  @!P2 MOV R30, RZ ;  /* 0x000000ff001ea202 */ /* 0x000fc60000000f00 */
[----:B------:R-:W-:-:S08]  /*2ab0*/  DFMA R8, R8, R8, R8 ;  /* 0x000000080808722b */ /* 0x000fd00000000008 */
[----:B------:R-:W-:Y:S01]  /*2ac0*/  DFMA R24, R24, R8, R24 ;  /* 0x000000081818722b */ /* 0x000fe20000000018 */
[----:B------:R-:W-:Y:S01]  /*2ad0*/  SEL R9, R22, 0x63400000, !P1 ;  /* 0x6340000016097807 */ /* 0x000fe20004800000 */
[----:B------:R-:W-:-:S03]  /*2ae0*/  IMAD.MOV.U32 R8, RZ, RZ, R16 ;  /* 0x000000ffff087224 */ /* 0x000fc600078e0010 */
[----:B------:R-:W-:-:S03]  /*2af0*/  LOP3.LUT R9, R9, 0x800fffff, R17, 0xf8, !PT ;  /* 0x800fffff09097812 */ /* 0x000fc600078ef811 */
[----:B------:R-:W-:-:S03]  /*2b00*/  DFMA R26, R24, -R20, 1 ;  /* 0x3ff00000181a742b */ /* 0x000fc60000000814 */
[----:B------:R-:W-:Y:S01]  /*2b10*/  @!P2 DFMA R8, R8, 2, -R30 ;  /* 0x400000000808a82b */ /* 0x000fe2000000081e */
[----:B------:R-:W-:Y:S01]  /*2b20*/  IMAD.MOV.U32 R30, RZ, RZ, R23 ;  /* 0x000000ffff1e7224 */ /* 0x000fe200078e0017 */
[----:B------:R-:W-:-:S03]  /*2b30*/  MOV R31, R28 ;  /* 0x0000001c001f7202 */ /* 0x000fc60000000f00 */
[----:B------:R-:W-:Y:S01]  /*2b40*/  DFMA R24, R24, R26, R24 ;  /* 0x0000001a1818722b */ /* 0x000fe20000000018 */
[----:B------:R-:W-:-:S04]  /*2b50*/  @!P0 LOP3.LUT R31, R21, 0x7ff00000, RZ, 0xc0, !PT ;  /* 0x7ff00000151f8812 */ /* 0x000fc800078ec0ff */
[----:B------:R-:W-:Y:S02]  /*2b60*/  IADD3 R33, PT, PT, R31, -0x1, RZ ;  /* 0xffffffff1f217810 */ /* 0x000fe40007ffe0ff */
[----:B------:R-:W-:Y:S01]  /*2b70*/  @!P2 LOP3.LUT R30, R9, 0x7ff00000, RZ, 0xc0, !PT ;  /* 0x7ff00000091ea812 */ /* 0x000fe200078ec0ff */
[----:B------:R-:W-:-:S04]  /*2b80*/  DMUL R26, R24, R8 ;  /* 0x00000008181a7228 */ /* 0x000fc80000000000 */
[----:B------:R-:W-:-:S04]  /*2b90*/  VIADD R32, R30, 0xffffffff ;  /* 0xffffffff1e207836 */ /* 0x000fc80000000000 */
[----:B------:R-:W-:Y:S01]  /*2ba0*/  DFMA R28, R26, -R20, R8 ;  /* 0x800000141a1c722b */ /* 0x000fe20000000008 */
[----:B------:R-:W-:-:S04]  /*2bb0*/  ISETP.GT.U32.AND P0, PT, R32, 0x7feffffe, PT ;  /* 0x7feffffe2000780c */ /* 0x000fc80003f04070 */
[----:B------:R-:W-:-:S03]  /*2bc0*/  ISETP.GT.U32.OR P0, PT, R33, 0x7feffffe, P0 ;  /* 0x7feffffe2100780c */ /* 0x000fc60000704470 */
[----:B------:R-:W-:-:S10]  /*2bd0*/  DFMA R24, R24, R28, R26 ;  /* 0x0000001c1818722b */ /* 0x000fd4000000001a */
[----:B------:R-:W-:Y:S05]  /*2be0*/  @P0 BRA `(.L_x_41) ;  /* 0x00000000006c0947 */ /* 0x000fea0003800000 */
[----:B------:R-:W-:-:S04]  /*2bf0*/  LOP3.LUT R26, R19, 0x7ff00000, RZ, 0xc0, !PT ;  /* 0x7ff00000131a7812 */ /* 0x000fc800078ec0ff */
[CC--:B------:R-:W-:Y:S02]  /*2c00*/  VIADDMNMX R16, R23.reuse, -R26.reuse, 0xb9600000, !PT ;  /* 0xb960000017107446 */ /* 0x0c0fe4000780091a */
[----:B------:R-:W-:Y:S02]  /*2c10*/  ISETP.GE.U32.AND P0, PT, R23, R26, PT ;  /* 0x0000001a1700720c */ /* 0x000fe40003f06070 */
[----:B------:R-:W-:Y:S02]  /*2c20*/  VIMNMX R16, PT, PT, R16, 0x46a00000, PT ;  /* 0x46a0000010107848 */ /* 0x000fe40003fe0100 */
[----:B------:R-:W-:-:S05]  /*2c30*/  SEL R17, R22, 0x63400000, !P0 ;  /* 0x6340000016117807 */ /* 0x000fca0004000000 */
[----:B------:R-:W-:Y:S02]  /*2c40*/  IMAD.IADD R26, R16, 0x1, -R17 ;  /* 0x00000001101a7824 */ /* 0x000fe400078e0a11 */
[----:B------:R-:W-:-:S03]  /*2c50*/  IMAD.MOV.U32 R16, RZ, RZ, RZ ;  /* 0x000000ffff107224 */ /* 0x000fc600078e00ff */
[----:B------:R-:W-:-:S06]  /*2c60*/  IADD3 R17, PT, PT, R26, 0x7fe00000, RZ ;  /* 0x7fe000001a117810 */ /* 0x000fcc0007ffe0ff */
[----:B------:R-:W-:-:S10]  /*2c70*/  DMUL R22, R24, R16 ;  /* 0x0000001018167228 */ /* 0x000fd40000000000 */
[----:B------:R-:W-:-:S13]  /*2c80*/  FSETP.GTU.AND P0, PT, |R23|, 1.469367938527859385e-39, PT ;  /* 0x001000001700780b */ /* 0x000fda0003f0c200 */
[----:B------:R-:W-:Y:S05]  /*2c90*/  @P0 BRA `(.L_x_42) ;  /* 0x0000000000940947 */ /* 0x000fea0003800000 */
[----:B------:R-:W-:Y:S01]  /*2ca0*/  DFMA R8, R24, -R20, R8 ;  /* 0x800000141808722b */ /* 0x000fe20000000008 */
[----:B------:R-:W-:-:S09]  /*2cb0*/  MOV R16, RZ ;  /* 0x000000ff00107202 */ /* 0x000fd20000000f00 */
[C---:B------:R-:W-:Y:S02]  /*2cc0*/  FSETP.NEU.AND P0, PT, R9.reuse, RZ, PT ;  /* 0x000000ff0900720b */ /* 0x040fe40003f0d000 */
[----:B------:R-:W-:-:S04]  /*2cd0*/  LOP3.LUT R19, R9, 0x80000000, R19, 0x48, !PT ;  /* 0x8000000009137812 */ /* 0x000fc800078e4813 */
[----:B------:R-:W-:-:S07]  /*2ce0*/  LOP3.LUT R17, R19, R17, RZ, 0xfc, !PT ;  /* 0x0000001113117212 */ /* 0x000fce00078efcff */
[----:B------:R-:W-:Y:S05]  /*2cf0*/  @!P0 BRA `(.L_x_42) ;  /* 0x00000000007c8947 */ /* 0x000fea0003800000 */
[----:B------:R-:W-:Y:S01]  /*2d00*/  IMAD.MOV R9, RZ, RZ, -R26 ;  /* 0x000000ffff097224 */ /* 0x000fe200078e0a1a */
[----:B------:R-:W-:Y:S01]  /*2d10*/  MOV R8, RZ ;  /* 0x000000ff00087202 */ /* 0x000fe20000000f00 */
[----:B------:R-:W-:-:S05]  /*2d20*/  DMUL.RP R16, R24, R16 ;  /* 0x0000001018107228 */ /* 0x000fca0000008000 */
[----:B------:R-:W-:-:S05]  /*2d30*/  DFMA R8, R22, -R8, R24 ;  /* 0x800000081608722b */ /* 0x000fca0000000018 */
[----:B------:R-:W-:Y:S02]  /*2d40*/  LOP3.LUT R19, R17, R19, RZ, 0x3c, !PT ;  /* 0x0000001311137212 */ /* 0x000fe400078e3cff */
[----:B------:R-:W-:-:S04]  /*2d50*/  IADD3 R8, PT, PT, -R26, -0x43300000, RZ ;  /* 0xbcd000001a087810 */ /* 0x000fc80007ffe1ff */
[----:B------:R-:W-:-:S04]  /*2d60*/  FSETP.NEU.AND P0, PT, |R9|, R8, PT ;  /* 0x000000080900720b */ /* 0x000fc80003f0d200 */
[----:B------:R-:W-:Y:S02]  /*2d70*/  FSEL R22, R16, R22, !P0 ;  /* 0x0000001610167208 */ /* 0x000fe40004000000 */
[----:B------:R-:W-:Y:S01]  /*2d80*/  FSEL R23, R19, R23, !P0 ;  /* 0x0000001713177208 */ /* 0x000fe20004000000 */
[----:B------:R-:W-:Y:S06]  /*2d90*/  BRA `(.L_x_42) ;  /* 0x0000000000547947 */ /* 0x000fec0003800000 */
.L_x_41:
[----:B------:R-:W-:-:S14]  /*2da0*/  DSETP.NAN.AND P0, PT, R16, R16, PT ;  /* 0x000000101000722a */ /* 0x000fdc0003f08000 */
[----:B------:R-:W-:Y:S05]  /*2db0*/  @P0 BRA `(.L_x_43) ;  /* 0x0000000000440947 */ /* 0x000fea0003800000 */
[----:B------:R-:W-:-:S14]  /*2dc0*/  DSETP.NAN.AND P0, PT, R18, R18, PT ;  /* 0x000000121200722a */ /* 0x000fdc0003f08000 */
[----:B------:R-:W-:Y:S05]  /*2dd0*/  @P0 BRA `(.L_x_44) ;  /* 0x0000000000300947 */ /* 0x000fea0003800000 */
[----:B------:R-:W-:Y:S01]  /*2de0*/  ISETP.NE.AND P0, PT, R30, R31, PT ;  /* 0x0000001f1e00720c */ /* 0x000fe20003f05270 */
[----:B------:R-:W-:Y:S01]  /*2df0*/  IMAD.MOV.U32 R22, RZ, RZ, 0x0 ;  /* 0x00000000ff167424 */ /* 0x000fe200078e00ff */
[----:B------:R-:W-:-:S11]  /*2e00*/  MOV R23, 0xfff80000 ;  /* 0xfff8000000177802 */ /* 0x000fd60000000f00 */
[----:B------:R-:W-:Y:S05]  /*2e10*/  @!P0 BRA `(.L_x_42) ;  /* 0x0000000000348947 */ /* 0x000fea0003800000 */
[----:B------:R-:W-:Y:S02]  /*2e20*/  ISETP.NE.AND P0, PT, R30, 0x7ff00000, PT ;  /* 0x7ff000001e00780c */ /* 0x000fe40003f05270 */
[----:B------:R-:W-:Y:S02]  /*2e30*/  LOP3.LUT R23, R17, 0x80000000, R19, 0x48, !PT ;  /* 0x8000000011177812 */ /* 0x000fe400078e4813 */
[----:B------:R-:W-:-:S13]  /*2e40*/  ISETP.EQ.OR P0, PT, R31, RZ, !P0 ;  /* 0x000000ff1f00720c */ /* 0x000fda0004702670 */
[----:B------:R-:W-:Y:S01]  /*2e50*/  @P0 LOP3.LUT R8, R23, 0x7ff00000, RZ, 0xfc, !PT ;  /* 0x7ff0000017080812 */ /* 0x000fe200078efcff */
[----:B------:R-:W-:Y:S01]  /*2e60*/  @!P0 IMAD.MOV.U32 R22, RZ, RZ, RZ ;  /* 0x000000ffff168224 */ /* 0x000fe200078e00ff */
[----:B------:R-:W-:-:S03]  /*2e70*/  @P0 MOV R22, RZ ;  /* 0x000000ff00160202 */ /* 0x000fc60000000f00 */
[----:B------:R-:W-:Y:S01]  /*2e80*/  @P0 IMAD.MOV.U32 R23, RZ, RZ, R8 ;  /* 0x000000ffff170224 */ /* 0x000fe200078e0008 */
[----:B------:R-:W-:Y:S06]  /*2e90*/  BRA `(.L_x_42) ;  /* 0x0000000000147947 */ /* 0x000fec0003800000 */
.L_x_44:
[----:B------:R-:W-:Y:S02]  /*2ea0*/  LOP3.LUT R23, R19, 0x80000, RZ, 0xfc, !PT ;  /* 0x0008000013177812 */ /* 0x000fe400078efcff */
[----:B------:R-:W-:Y:S01]  /*2eb0*/  MOV R22, R18 ;  /* 0x0000001200167202 */ /* 0x000fe20000000f00 */
[----:B------:R-:W-:Y:S06]  /*2ec0*/  BRA `(.L_x_42) ;  /* 0x0000000000087947 */ /* 0x000fec0003800000 */
.L_x_43:
[----:B------:R-:W-:Y:S01]  /*2ed0*/  LOP3.LUT R23, R17, 0x80000, RZ, 0xfc, !PT ;  /* 0x0008000011177812 */ /* 0x000fe200078efcff */
[----:B------:R-:W-:-:S07]  /*2ee0*/  IMAD.MOV.U32 R22, RZ, RZ, R16 ;  /* 0x000000ffff167224 */ /* 0x000fce00078e0010 */
.L_x_42:
[----:B------:R-:W-:Y:S05]  /*2ef0*/  BSYNC.RECONVERGENT B1 ;  /* 0x0000000000017941 */ /* 0x000fea0003800200 */
.L_x_40:
[----:B------:R-:W-:Y:S01]  /*2f00*/  MOV R8, R2 ;  /* 0x0000000200087202 */ /* 0x000fe20000000f00 */
[----:B------:R-:W-:-:S04]  /*2f10*/  IMAD.MOV.U32 R9, RZ, RZ, 0x0 ;  /* 0x00000000ff097424 */ /* 0x000fc800078e00ff */
[----:B------:R-:W-:Y:S05]  /*2f20*/  RET.REL.NODEC R8 `(_Z18mosaic_cuda_doublePdPKdS1_S1_iS_iii) ;  /* 0xffffffd008347950 */ /* 0x000fea0003c3ffff */
        .weak           $__internal_1_$__cuda_sm20_dsqrt_rn_f64_mediumpath_v1
        .type           $__internal_1_$__cuda_sm20_dsqrt_rn_f64_mediumpath_v1,@function
        .size           $__internal_1_$__cuda_sm20_dsqrt_rn_f64_mediumpath_v1,($_Z18mosaic_cuda_doublePdPKdS1_S1_iS_iii$__internal_accurate_pow - $__internal_1_$__cuda_sm20_dsqrt_rn_f64_mediumpath_v1)
$__internal_1_$__cuda_sm20_dsqrt_rn_f64_mediumpath_v1:
[----:B------:R-:W-:Y:S01]  /*2f30*/  ISETP.GE.U32.AND P0, PT, R16, -0x3400000, PT ;  /* 0xfcc000001000780c */ /* 0x000fe20003f06070 */
[----:B------:R-:W-:Y:S01]  /*2f40*/  BSSY.RECONVERGENT B1, `(.L_x_45) ;  /* 0x0000028000017945 */ /* 0x000fe20003800200 */
[----:B------:R-:W-:Y:S01]  /*2f50*/  IMAD.MOV.U32 R16, RZ, RZ, R14 ;  /* 0x000000ffff107224 */ /* 0x000fe200078e000e */
[----:B------:R-:W-:Y:S01]  /*2f60*/  MOV R17, R15 ;  /* 0x0000000f00117202 */ /* 0x000fe20000000f00 */
[----:B------:R-:W-:Y:S01]  /*2f70*/  IMAD.MOV.U32 R14, RZ, RZ, R24 ;  /* 0x000000ffff0e7224 */ /* 0x000fe200078e0018 */
[----:B------:R-:W-:Y:S02]  /*2f80*/  MOV R20, R22 ;  /* 0x0000001600147202 */ /* 0x000fe40000000f00 */
[----:B------:R-:W-:-:S06]  /*2f90*/  MOV R15, R25 ;  /* 0x00000019000f7202 */ /* 0x000fcc0000000f00 */
[----:B------:R-:W-:Y:S05]  /*2fa0*/  @!P0 BRA `(.L_x_46) ;  /* 0x0000000000208947 */ /* 0x000fea0003800000 */
[----:B------:R-:W-:-:S10]  /*2fb0*/  DFMA.RM R14, R14, R20, R18 ;  /* 0x000000140e0e722b */ /* 0x000fd40000004012 */
[----:B------:R-:W-:-:S05]  /*2fc0*/  IADD3 R18, P0, PT, R14, 0x1, RZ ;  /* 0x000000010e127810 */ /* 0x000fca0007f1e0ff */
[----:B------:R-:W-:-:S06]  /*2fd0*/  IMAD.X R19, RZ, RZ, R15, P0 ;  /* 0x000000ffff137224 */ /* 0x000fcc00000e060f */
[----:B------:R-:W-:-:S08]  /*2fe0*/  DFMA.RP R16, -R14, R18, R16 ;  /* 0x000000120e10722b */ /* 0x000fd00000008110 */
[----:B------:R-:W-:-:S06]  /*2ff0*/  DSETP.GT.AND P0, PT, R16, RZ, PT ;  /* 0x000000ff1000722a */ /* 0x000fcc0003f04000 */
[----:B------:R-:W-:Y:S02]  /*3000*/  FSEL R14, R18, R14, P0 ;  /* 0x0000000e120e7208 */ /* 0x000fe40000000000 */
[----:B------:R-:W-:Y:S01]  /*3010*/  FSEL R15, R19, R15, P0 ;  /* 0x0000000f130f7208 */ /* 0x000fe20000000000 */
[----:B------:R-:W-:Y:S06]  /*3020*/  BRA `(.L_x_47) ;  /* 0x0000000000647947 */ /* 0x000fec0003800000 */
.L_x_46:
[----:B------:R-:W-:-:S14]  /*3030*/  DSETP.NE.AND P0, PT, R16, RZ, PT ;  /* 0x000000ff1000722a */ /* 0x000fdc0003f05000 */
[----:B------:R-:W-:Y:S05]  /*3040*/  @!P0 BRA `(.L_x_48) ;  /* 0x0000000000588947 */ /* 0x000fea0003800000 */
[----:B------:R-:W-:-:S13]  /*3050*/  ISETP.GE.AND P0, PT, R17, RZ, PT ;  /* 0x000000ff1100720c */ /* 0x000fda0003f06270 */
[----:B------:R-:W-:Y:S01]  /*3060*/  @!P0 MOV R14, 0x0 ;  /* 0x00000000000e8802 */ /* 0x000fe20000000f00 */
[----:B------:R-:W-:Y:S01]  /*3070*/  @!P0 IMAD.MOV.U32 R15, RZ, RZ, -0x80000 ;  /* 0xfff80000ff0f8424 */ /* 0x000fe200078e00ff */
[----:B------:R-:W-:Y:S06]  /*3080*/  @!P0 BRA `(.L_x_47) ;  /* 0x00000000004c8947 */ /* 0x000fec0003800000 */
[----:B------:R-:W-:-:S13]  /*3090*/  ISETP.GT.AND P0, PT, R17, 0x7fefffff, PT ;  /* 0x7fefffff1100780c */ /* 0x000fda0003f04270 */
[----:B------:R-:W-:Y:S05]  /*30a0*/  @P0 BRA `(.L_x_48) ;  /* 0x0000000000400947 */ /* 0x000fea0003800000 */
[----:B------:R-:W-:Y:S01]  /*30b0*/  DMUL R14, R16, 8.11296384146066816958e+31 ;  /* 0x46900000100e7828 */ /* 0x000fe20000000000 */
[----:B------:R-:W-:Y:S01]  /*30c0*/  IMAD.MOV.U32 R20, RZ, RZ, 0x0 ;  /* 0x00000000ff147424 */ /* 0x000fe200078e00ff */
[----:B------:R-:W-:Y:S02]  /*30d0*/  MOV R16, RZ ;  /* 0x000000ff00107202 */ /* 0x000fe40000000f00 */
[----:B------:R-:W-:Y:S02]  /*30e0*/  MOV R21, 0x3fd80000 ;  /* 0x3fd8000000157802 */ /* 0x000fe40000000f00 */
[----:B------:R-:W0:Y:S02]  /*30f0*/  MUFU.RSQ64H R17, R15 ;  /* 0x0000000f00117308 */ /* 0x000e240000001c00 */
[----:B0-----:R-:W-:-:S08]  /*3100*/  DMUL R18, R16, R16 ;  /* 0x0000001010127228 */ /* 0x001fd00000000000 */
[----:B------:R-:W-:-:S08]  /*3110*/  DFMA R18, R14, -R18, 1 ;  /* 0x3ff000000e12742b */ /* 0x000fd00000000812 */
[----:B------:R-:W-:Y:S02]  /*3120*/  DFMA R20, R18, R20, 0.5 ;  /* 0x3fe000001214742b */ /* 0x000fe40000000014 */
[----:B------:R-:W-:-:S08]  /*3130*/  DMUL R18, R16, R18 ;  /* 0x0000001210127228 */ /* 0x000fd00000000000 */
[----:B------:R-:W-:-:S08]  /*3140*/  DFMA R18, R20, R18, R16 ;  /* 0x000000121412722b */ /* 0x000fd00000000010 */
[----:B------:R-:W-:Y:S02]  /*3150*/  DMUL R16, R14, R18 ;  /* 0x000000120e107228 */ /* 0x000fe40000000000 */
[----:B------:R-:W-:-:S06]  /*3160*/  VIADD R19, R19, 0xfff00000 ;  /* 0xfff0000013137836 */ /* 0x000fcc0000000000 */
[----:B------:R-:W-:-:S08]  /*3170*/  DFMA R20, R16, -R16, R14 ;  /* 0x800000101014722b */ /* 0x000fd0000000000e */
[----:B------:R-:W-:-:S10]  /*3180*/  DFMA R14, R18, R20, R16 ;  /* 0x00000014120e722b */ /* 0x000fd40000000010 */
[----:B------:R-:W-:Y:S01]  /*3190*/  IADD3 R15, PT, PT, R15, -0x3500000, RZ ;  /* 0xfcb000000f0f7810 */ /* 0x000fe20007ffe0ff */
[----:B------:R-:W-:Y:S06]  /*31a0*/  BRA `(.L_x_47) ;  /* 0x0000000000047947 */ /* 0x000fec0003800000 */
.L_x_48:
[----:B------:R-:W-:-:S11]  /*31b0*/  DADD R14, R16, R16 ;  /* 0x00000000100e7229 */ /* 0x000fd60000000010 */
.L_x_47:
[----:B------:R-:W-:Y:S05]  /*31c0*/  BSYNC.RECONVERGENT B1 ;  /* 0x0000000000017941 */ /* 0x000fea0003800200 */
.L_x_45:
[----:B------:R-:W-:-:S04]  /*31d0*/  IMAD.MOV.U32 R13, RZ, RZ, 0x0 ;  /* 0x00000000ff0d7424 */ /* 0x000fc800078e00ff */
[----:B------:R-:W-:Y:S05]  /*31e0*/  RET.REL.NODEC R12 `(_Z18mosaic_cuda_doublePdPKdS1_S1_iS_iii) ;  /* 0xffffffcc0c847950 */ /* 0x000fea0003c3ffff */
        .type           $_Z18mosaic_cuda_doublePdPKdS1_S1_iS_iii$__internal_accurate_pow,@function
        .size           $_Z18mosaic_cuda_doublePdPKdS1_S1_iS_iii$__internal_accurate_pow,(.L_x_53 - $_Z18mosaic_cuda_doublePdPKdS1_S1_iS_iii$__internal_accurate_pow)
$_Z18mosaic_cuda_doublePdPKdS1_S1_iS_iii$__internal_accurate_pow:
[----:B------:R-:W-:Y:S01]  /*31f0*/  ISETP.GT.U32.AND P0, PT, R29, 0xfffff, PT ;  /* 0x000fffff1d00780c */ /* 0x000fe20003f04070 */
[----:B------:R-:W-:Y:S01]  /*3200*/  IMAD.MOV.U32 R22, RZ, RZ, 0x41ad3b5a ;  /* 0x41ad3b5aff167424 */ /* 0x000fe200078e00ff */
[----:B------:R-:W-:Y:S01]  /*3210*/  MOV R18, R29 ;  /* 0x0000001d00127202 */ /* 0x000fe20000000f00 */
[----:B------:R-:W-:Y:S01]  /*3220*/  UMOV UR14, 0x7d2cafe2 ;  /* 0x7d2cafe2000e7882 */ /* 0x000fe20000000000 */
[----:B------:R-:W-:Y:S01]  /*3230*/  MOV R20, R28 ;  /* 0x0000001c00147202 */ /* 0x000fe20000000f00 */
[----:B------:R-:W-:Y:S01]  /*3240*/  UMOV UR15, 0x3eb0f5ff ;  /* 0x3eb0f5ff000f7882 */ /* 0x000fe20000000000 */
[----:B------:R-:W-:Y:S01]  /*3250*/  MOV R23, 0x3ed0f5d2 ;  /* 0x3ed0f5d200177802 */ /* 0x000fe20000000f00 */
[----:B------:R-:W-:Y:S01]  /*3260*/  UMOV UR16, 0x3b39803f ;  /* 0x3b39803f00107882 */ /* 0x000fe20000000000 */
[----:B------:R-:W-:-:S05]  /*3270*/  UMOV UR17, 0x3c7abc9e ;  /* 0x3c7abc9e00117882 */ /* 0x000fca0000000000 */
[----:B------:R-:W-:-:S10]  /*3280*/  @!P0 DMUL R30, R28, 1.80143985094819840000e+16 ;  /* 0x435000001c1e8828 */ /* 0x000fd40000000000 */
[----:B------:R-:W-:Y:S02]  /*3290*/  @!P0 IMAD.MOV.U32 R18, RZ, RZ, R31 ;  /* 0x000000ffff128224 */ /* 0x000fe400078e001f */
[----:B------:R-:W-:-:S03]  /*32a0*/  @!P0 IMAD.MOV.U32 R20, RZ, RZ, R30 ;  /* 0x000000ffff148224 */ /* 0x000fc600078e001e */
[----:B------:R-:W-:-:S04]  /*32b0*/  LOP3.LUT R18, R18, 0x800fffff, RZ, 0xc0, !PT ;  /* 0x800fffff12127812 */ /* 0x000fc800078ec0ff */
[----:B------:R-:W-:Y:S02]  /*32c0*/  LOP3.LUT R21, R18, 0x3ff00000, RZ, 0xfc, !PT ;  /* 0x3ff0000012157812 */ /* 0x000fe400078efcff */
[----:B------:R-:W-:Y:S02]  /*32d0*/  MOV R18, RZ ;  /* 0x000000ff00127202 */ /* 0x000fe40000000f00 */
[----:B------:R-:W-:-:S13]  /*32e0*/  ISETP.GE.U32.AND P1, PT, R21, 0x3ff6a09f, PT ;  /* 0x3ff6a09f1500780c */ /* 0x000fda0003f26070 */
[----:B------:R-:W-:-:S05]  /*32f0*/  @P1 IADD3 R19, PT, PT, R21, -0x100000, RZ ;  /* 0xfff0000015131810 */ /* 0x000fca0007ffe0ff */
[----:B------:R-:W-:-:S06]  /*3300*/  @P1 IMAD.MOV.U32 R21, RZ, RZ, R19 ;  /* 0x000000ffff151224 */ /* 0x000fcc00078e0013 */
[C---:B------:R-:W-:Y:S02]  /*3310*/  DADD R26, R20.reuse, 1 ;  /* 0x3ff00000141a7429 */ /* 0x040fe40000000000 */
[----:B------:R-:W-:-:S04]  /*3320*/  DADD R20, R20, -1 ;  /* 0xbff0000014147429 */ /* 0x000fc80000000000 */
[----:B------:R-:W0:Y:S02]  /*3330*/  MUFU.RCP64H R19, R27 ;  /* 0x0000001b00137308 */ /* 0x000e240000001800 */
[----:B0-----:R-:W-:-:S08]  /*3340*/  DFMA R24, -R26, R18, 1 ;  /* 0x3ff000001a18742b */ /* 0x001fd00000000112 */
[----:B------:R-:W-:-:S08]  /*3350*/  DFMA R24, R24, R24, R24 ;  /* 0x000000181818722b */ /* 0x000fd00000000018 */
[----:B------:R-:W-:-:S08]  /*3360*/  DFMA R24, R18, R24, R18 ;  /* 0x000000181218722b */ /* 0x000fd00000000012 */
[----:B------:R-:W-:-:S08]  /*3370*/  DMUL R18, R20, R24 ;  /* 0x0000001814127228 */ /* 0x000fd00000000000 */
[----:B------:R-:W-:-:S08]  /*3380*/  DFMA R18, R20, R24, R18 ;  /* 0x000000181412722b */ /* 0x000fd00000000012 */
[----:B------:R-:W-:-:S08]  /*3390*/  DMUL R36, R18, R18 ;  /* 0x0000001212247228 */ /* 0x000fd00000000000 */
[----:B------:R-:W-:Y:S01]  /*33a0*/  DFMA R22, R36, UR14, R22 ;  /* 0x0000000e24167c2b */ /* 0x000fe20008000016 */
[----:B------:R-:W-:Y:S01]  /*33b0*/  UMOV UR14, 0x75488a3f ;  /* 0x75488a3f000e7882 */ /* 0x000fe20000000000 */
[----:B------:R-:W-:-:S06]  /*33c0*/  UMOV UR15, 0x3ef3b20a ;  /* 0x3ef3b20a000f7882 */ /* 0x000fcc0000000000 */
[----:B------:R-:W-:Y:S01]  /*33d0*/  DFMA R32, R36, R22, UR14 ;  /* 0x0000000e24207e2b */ /* 0x000fe20008000016 */
[----:B------:R-:W-:Y:S01]  /*33e0*/  UMOV UR14, 0xe4faecd5 ;  /* 0xe4faecd5000e7882 */ /* 0x000fe20000000000 */
[----:B------:R-:W-:Y:S01]  /*33f0*/  UMOV UR15, 0x3f1745cd ;  /* 0x3f1745cd000f7882 */ /* 0x000fe20000000000 */
[----:B------:R-:W-:-:S05]  /*3400*/  DADD R22, R20, -R18 ;  /* 0x0000000014167229 */ /* 0x000fca0000000812 */
[----:B------:R-:W-:Y:S01]  /*3410*/  DFMA R32, R36, R32, UR14 ;  /* 0x0000000e24207e2b */ /* 0x000fe20008000020 */
[----:B------:R-:W-:Y:S01]  /*3420*/  UMOV UR14, 0x258a578b ;  /* 0x258a578b000e7882 */ /* 0x000fe20000000000 */
[----:B------:R-:W-:Y:S01]  /*3430*/  UMOV UR15, 0x3f3c71c7 ;  /* 0x3f3c71c7000f7882 */ /* 0x000fe20000000000 */
[----:B------:R-:W-:-:S05]  /*3440*/  DADD R22, R22, R22 ;  /* 0x0000000016167229 */ /* 0x000fca0000000016 */
[----:B------:R-:W-:Y:S01]  /*3450*/  DFMA R32, R36, R32, UR14 ;  /* 0x0000000e24207e2b */ /* 0x000fe20008000020 */
[----:B------:R-:W-:Y:S01]  /*3460*/  UMOV UR14, 0x9242b910 ;  /* 0x9242b910000e7882 */ /* 0x000fe20000000000 */
[----:B------:R-:W-:Y:S01]  /*3470*/  UMOV UR15, 0x3f624924 ;  /* 0x3f624924000f7882 */ /* 0x000fe20000000000 */
[----:B------:R-:W-:-:S05]  /*3480*/  DFMA R22, R20, -R18, R22 ;  /* 0x800000121416722b */ /* 0x000fca0000000016 */
[----:B------:R-:W-:Y:S01]  /*3490*/  DFMA R32, R36, R32, UR14 ;  /* 0x0000000e24207e2b */ /* 0x000fe20008000020 */
[----:B------:R-:W-:Y:S01]  /*34a0*/  UMOV UR14, 0x99999dfb ;  /* 0x99999dfb000e7882 */ /* 0x000fe20000000000 */
[----:B------:R-:W-:Y:S01]  /*34b0*/  UMOV UR15, 0x3f899999 ;  /* 0x3f899999000f7882 */ /* 0x000fe20000000000 */
[----:B------:R-:W-:Y:S02]  /*34c0*/  DMUL R22, R24, R22 ;  /* 0x0000001618167228 */ /* 0x000fe40000000000 */
[----:B------:R-:W-:-:S03]  /*34d0*/  DMUL R24, R18, R18 ;  /* 0x0000001212187228 */ /* 0x000fc60000000000 */
[----:B------:R-:W-:Y:S01]  /*34e0*/  DFMA R32, R36, R32, UR14 ;  /* 0x0000000e24207e2b */ /* 0x000fe20008000020 */
[----:B------:R-:W-:Y:S01]  /*34f0*/  UMOV UR14, 0x55555555 ;  /* 0x55555555000e7882 */ /* 0x000fe20000000000 */
[----:B------:R-:W-:-:S03]  /*3500*/  UMOV UR15, 0x3fb55555 ;  /* 0x3fb55555000f7882 */ /* 0x000fc60000000000 */
[----:B------:R-:W-:-:S03]  /*3510*/  MOV R30, R22 ;  /* 0x00000016001e7202 */ /* 0x000fc60000000f00 */
[----:B------:R-:W-:-:S08]  /*3520*/  DFMA R20, R36, R32, UR14 ;  /* 0x0000000e24147e2b */ /* 0x000fd00008000020 */
[----:B------:R-:W-:Y:S01]  /*3530*/  DADD R26, -R20, UR14 ;  /* 0x0000000e141a7e29 */ /* 0x000fe20008000100 */
[----:B------:R-:W-:Y:S01]  /*3540*/  UMOV UR14, 0xb9e7b0 ;  /* 0x00b9e7b0000e7882 */ /* 0x000fe20000000000 */
[----:B------:R-:W-:-:S06]  /*3550*/  UMOV UR15, 0x3c46a4cb ;  /* 0x3c46a4cb000f7882 */ /* 0x000fcc0000000000 */
[----:B------:R-:W-:Y:S01]  /*3560*/  DFMA R26, R36, R32, R26 ;  /* 0x00000020241a722b */ /* 0x000fe2000000001a */
[----:B------:R-:W-:Y:S01]  /*3570*/  SHF.R.U32.HI R36, RZ, 0x14, R29 ;  /* 0x00000014ff247819 */ /* 0x000fe2000001161d */
[C---:B------:R-:W-:Y:S01]  /*3580*/  DFMA R28, R18.reuse, R18, -R24 ;  /* 0x00000012121c722b */ /* 0x040fe20000000818 */
[----:B------:R-:W-:Y:S01]  /*3590*/  @!P0 LEA.HI R36, R31, 0xffffffca, RZ, 0xc ;  /* 0xffffffca1f248811 */ /* 0x000fe200078f60ff */
[----:B------:R-:W-:Y:S01]  /*35a0*/  VIADD R31, R23, 0x100000 ;  /* 0x00100000171f7836 */ /* 0x000fe20000000000 */
[----:B------:R-:W-:-:S05]  /*35b0*/  DMUL R32, R18, R24 ;  /* 0x0000001812207228 */ /* 0x000fca0000000000 */
[----:B------:R-:W-:Y:S02]  /*35c0*/  DFMA R28, R18, R30, R28 ;  /* 0x0000001e121c722b */ /* 0x000fe4000000001c */
[----:B------:R-:W-:Y:S01]  /*35d0*/  DADD R30, R26, -UR14 ;  /* 0x8000000e1a1e7e29 */ /* 0x000fe20008000000 */
[----:B------:R-:W-:Y:S01]  /*35e0*/  UMOV UR14, 0x80000000 ;  /* 0x80000000000e7882 */ /* 0x000fe20000000000 */
[----:B------:R-:W-:Y:S01]  /*35f0*/  DFMA R26, R18, R24, -R32 ;  /* 0x00000018121a722b */ /* 0x000fe20000000820 */
[----:B------:R-:W-:-:S07]  /*3600*/  UMOV UR15, 0x43300000 ;  /* 0x43300000000f7882 */ /* 0x000fce0000000000 */
[----:B------:R-:W-:Y:S02]  /*3610*/  DFMA R26, R22, R24, R26 ;  /* 0x00000018161a722b */ /* 0x000fe4000000001a */
[----:B------:R-:W-:-:S06]  /*3620*/  DADD R24, R20, R30 ;  /* 0x0000000014187229 */ /* 0x000fcc000000001e */
[----:B------:R-:W-:Y:S02]  /*3630*/  DFMA R26, R18, R28, R26 ;  /* 0x0000001c121a722b */ /* 0x000fe4000000001a */
[----:B------:R-:W-:Y:S02]  /*3640*/  DADD R28, R20, -R24 ;  /* 0x00000000141c7229 */ /* 0x000fe40000000818 */
[----:B------:R-:W-:-:S06]  /*3650*/  DMUL R20, R24, R32 ;  /* 0x0000002018147228 */ /* 0x000fcc0000000000 */
[----:B------:R-:W-:Y:S02]  /*3660*/  DADD R30, R30, R28 ;  /* 0x000000001e1e7229 */ /* 0x000fe4000000001c */
[----:B------:R-:W-:-:S08]  /*3670*/  DFMA R28, R24, R32, -R20 ;  /* 0x00000020181c722b */ /* 0x000fd00000000814 */
[----:B------:R-:W-:-:S08]  /*3680*/  DFMA R26, R24, R26, R28 ;  /* 0x0000001a181a722b */ /* 0x000fd0000000001c */
[----:B------:R-:W-:-:S08]  /*3690*/  DFMA R30, R30, R32, R26 ;  /* 0x000000201e1e722b */ /* 0x000fd0000000001a */
[----:B------:R-:W-:-:S08]  /*36a0*/  DADD R26, R20, R30 ;  /* 0x00000000141a7229 */ /* 0x000fd0000000001e */
[--C-:B------:R-:W-:Y:S02]  /*36b0*/  DADD R24, R18, R26.reuse ;  /* 0x0000000012187229 */ /* 0x100fe4000000001a */
[----:B------:R-:W-:-:S06]  /*36c0*/  DADD R20, R20, -R26 ;  /* 0x0000000014147229 */ /* 0x000fcc000000081a */
[----:B------:R-:W-:Y:S02]  /*36d0*/  DADD R18, R18, -R24 ;  /* 0x0000000012127229 */ /* 0x000fe40000000818 */
[----:B------:R-:W-:-:S06]  /*36e0*/  DADD R20, R30, R20 ;  /* 0x000000001e147229 */ /* 0x000fcc0000000014 */
[----:B------:R-:W-:-:S08]  /*36f0*/  DADD R18, R26, R18 ;  /* 0x000000001a127229 */ /* 0x000fd00000000012 */
[----:B------:R-:W-:Y:S01]  /*3700*/  DADD R18, R20, R18 ;  /* 0x0000000014127229 */ /* 0x000fe20000000012 */
[C---:B------:R-:W-:Y:S01]  /*3710*/  VIADD R20, R36.reuse, 0xfffffc01 ;  /* 0xfffffc0124147836 */ /* 0x040fe20000000000 */
[----:B------:R-:W-:-:S06]  /*3720*/  @P1 IADD3 R20, PT, PT, R36, -0x3fe, RZ ;  /* 0xfffffc0224141810 */ /* 0x000fcc0007ffe0ff */
[----:B------:R-:W-:Y:S01]  /*3730*/  DADD R26, R22, R18 ;  /* 0x00000000161a7229 */ /* 0x000fe20000000012 */
[----:B------:R-:W-:Y:S01]  /*3740*/  LOP3.LUT R18, R20, 0x80000000, RZ, 0x3c, !PT ;  /* 0x8000000014127812 */ /* 0x000fe200078e3cff */
[----:B------:R-:W-:-:S06]  /*3750*/  IMAD.MOV.U32 R19, RZ, RZ, 0x43300000 ;  /* 0x43300000ff137424 */ /* 0x000fcc00078e00ff */
[----:B------:R-:W-:Y:S02]  /*3760*/  DADD R20, R24, R26 ;  /* 0x0000000018147229 */ /* 0x000fe4000000001a */
[----:B------:R-:W-:Y:S01]  /*3770*/  DADD R18, R18, -UR14 ;  /* 0x8000000e12127e29 */ /* 0x000fe20008000000 */
[----:B------:R-:W-:Y:S01]  /*3780*/  UMOV UR14, 0xfefa39ef ;  /* 0xfefa39ef000e7882 */ /* 0x000fe20000000000 */
[----:B------:R-:W-:-:S04]  /*3790*/  UMOV UR15, 0x3fe62e42 ;  /* 0x3fe62e42000f7882 */ /* 0x000fc80000000000 */
[--C-:B------:R-:W-:Y:S02]  /*37a0*/  DADD R28, R24, -R20.reuse ;  /* 0x00000000181c7229 */ /* 0x100fe40000000814 */
[----:B------:R-:W-:-:S06]  /*37b0*/  DFMA R22, R18, UR14, R20 ;  /* 0x0000000e12167c2b */ /* 0x000fcc0008000014 */
[----:B------:R-:W-:Y:S02]  /*37c0*/  DADD R28, R26, R28 ;  /* 0x000000001a1c7229 */ /* 0x000fe4000000001c */
[----:B------:R-:W-:-:S08]  /*37d0*/  DFMA R24, R18, -UR14, R22 ;  /* 0x8000000e12187c2b */ /* 0x000fd00008000016 */
[----:B------:R-:W-:-:S08]  /*37e0*/  DADD R24, -R20, R24 ;  /* 0x0000000014187229 */ /* 0x000fd00000000118 */
[----:B------:R-:W-:-:S08]  /*37f0*/  DADD R20, R28, -R24 ;  /* 0x000000001c147229 */ /* 0x000fd00000000818 */
[----:B------:R-:W-:-:S08]  /*3800*/  DFMA R20, R18, UR16, R20 ;  /* 0x0000001012147c2b */ /* 0x000fd00008000014 */
[----:B------:R-:W-:-:S08]  /*3810*/  DADD R18, R22, R20 ;  /* 0x0000000016127229 */ /* 0x000fd00000000014 */
[----:B------:R-:W-:Y:S02]  /*3820*/  DADD R22, R22, -R18 ;  /* 0x0000000016167229 */ /* 0x000fe40000000812 */
[----:B------:R-:W-:-:S06]  /*3830*/  DMUL R28, R18, 2 ;  /* 0x40000000121c7828 */ /* 0x000fcc0000000000 */
[----:B------:R-:W-:Y:S02]  /*3840*/  DADD R22, R20, R22 ;  /* 0x0000000014167229 */ /* 0x000fe40000000016 */
[----:B------:R-:W-:Y:S01]  /*3850*/  DFMA R26, R18, 2, -R28 ;  /* 0x40000000121a782b */ /* 0x000fe2000000081c */
[----:B------:R-:W-:Y:S01]  /*3860*/  MOV R18, 0x652b82fe ;  /* 0x652b82fe00127802 */ /* 0x000fe20000000f00 */
[----:B------:R-:W-:-:S06]  /*3870*/  IMAD.MOV.U32 R19, RZ, RZ, 0x3ff71547 ;  /* 0x3ff71547ff137424 */ /* 0x000fcc00078e00ff */
[----:B------:R-:W-:-:S08]  /*3880*/  DFMA R26, R22, 2, R26 ;  /* 0x40000000161a782b */ /* 0x000fd0000000001a */
[----:B------:R-:W-:-:S08]  /*3890*/  DADD R20, R28, R26 ;  /* 0x000000001c147229 */ /* 0x000fd0000000001a */
[----:B------:R-:W-:Y:S02]  /*38a0*/  DFMA R18, R20, R18, 6.75539944105574400000e+15 ;  /* 0x433800001412742b */ /* 0x000fe40000000012 */
[----:B------:R-:W-:Y:S01]  /*38b0*/  FSETP.GEU.AND P0, PT, |R21|, 4.1917929649353027344, PT ;  /* 0x4086232b1500780b */ /* 0x000fe20003f0e200 */
[----:B------:R-:W-:-:S05]  /*38c0*/  DADD R28, R28, -R20 ;  /* 0x000000001c1c7229 */ /* 0x000fca0000000814 */
[----:B------:R-:W-:-:S03]  /*38d0*/  DADD R24, R18, -6.75539944105574400000e+15 ;  /* 0xc338000012187429 */ /* 0x000fc60000000000 */
[----:B------:R-:W-:-:S05]  /*38e0*/  DADD R26, R26, R28 ;  /* 0x000000001a1a7229 */ /* 0x000fca000000001c */
[----:B------:R-:W-:Y:S01]  /*38f0*/  DFMA R22, R24, -UR14, R20 ;  /* 0x8000000e18167c2b */ /* 0x000fe20008000014 */
[----:B------:R-:W-:Y:S01]  /*3900*/  UMOV UR14, 0x3b39803f ;  /* 0x3b39803f000e7882 */ /* 0x000fe20000000000 */
[----:B------:R-:W-:-:S06]  /*3910*/  UMOV UR15, 0x3c7abc9e ;  /* 0x3c7abc9e000f7882 */ /* 0x000fcc0000000000 */
[----:B------:R-:W-:Y:S01]  /*3920*/  DFMA R22, R24, -UR14, R22 ;  /* 0x8000000e18167c2b */ /* 0x000fe20008000016 */
[----:B------:R-:W-:Y:S01]  /*3930*/  UMOV UR14, 0x69ce2bdf ;  /* 0x69ce2bdf000e7882 */ /* 0x000fe20000000000 */
[----:B------:R-:W-:Y:S01]  /*3940*/  MOV R24, 0xfca213ea ;  /* 0xfca213ea00187802 */ /* 0x000fe20000000f00 */
[----:B------:R-:W-:Y:S01]  /*3950*/  IMAD.MOV.U32 R25, RZ, RZ, 0x3e928af3 ;  /* 0x3e928af3ff197424 */ /* 0x000fe200078e00ff */
[----:B------:R-:W-:-:S05]  /*3960*/  UMOV UR15, 0x3e5ade15 ;  /* 0x3e5ade15000f7882 */ /* 0x000fca0000000000 */
[----:B------:R-:W-:Y:S01]  /*3970*/  DFMA R24, R22, UR14, R24 ;  /* 0x0000000e16187c2b */ /* 0x000fe20008000018 */
[----:B------:R-:W-:Y:S01]  /*3980*/  UMOV UR14, 0x62401315 ;  /* 0x62401315000e7882 */ /* 0x000fe20000000000 */
[----:B------:R-:W-:-:S06]  /*3990*/  UMOV UR15, 0x3ec71dee ;  /* 0x3ec71dee000f7882 */ /* 0x000fcc0000000000 */
[----:B------:R-:W-:Y:S01]  /*39a0*/  DFMA R24, R22, R24, UR14 ;  /* 0x0000000e16187e2b */ /* 0x000fe20008000018 */
        /* <DEDUP_REMOVED lines=20> */
[----:B------:R-:W-:-:S08]  /*3af0*/  DFMA R24, R22, R24, UR14 ;  /* 0x0000000e16187e2b */ /* 0x000fd00008000018 */
[----:B------:R-:W-:-:S08]  /*3b00*/  DFMA R24, R22, R24, 1 ;  /* 0x3ff000001618742b */ /* 0x000fd00000000018 */
[----:B------:R-:W-:-:S10]  /*3b10*/  DFMA R24, R22, R24, 1 ;  /* 0x3ff000001618742b */ /* 0x000fd40000000018 */
[----:B------:R-:W-:Y:S01]  /*3b20*/  LEA R23, R18, R25, 0x14 ;  /* 0x0000001912177211 */ /* 0x000fe200078ea0ff */
[----:B------:R-:W-:Y:S01]  /*3b30*/  IMAD.MOV.U32 R22, RZ, RZ, R24 ;  /* 0x000000ffff167224 */ /* 0x000fe200078e0018 */
[----:B------:R-:W-:Y:S06]  /*3b40*/  @!P0 BRA `(.L_x_49) ;  /* 0x0000000000308947 */ /* 0x000fec0003800000 */
[----:B------:R-:W-:Y:S01]  /*3b50*/  FSETP.GEU.AND P1, PT, |R21|, 4.2275390625, PT ;  /* 0x408748001500780b */ /* 0x000fe20003f2e200 */
[C---:B------:R-:W-:Y:S02]  /*3b60*/  DADD R22, R20.reuse, +INF ;  /* 0x7ff0000014167429 */ /* 0x040fe40000000000 */
[----:B------:R-:W-:-:S08]  /*3b70*/  DSETP.GEU.AND P0, PT, R20, RZ, PT ;  /* 0x000000ff1400722a */ /* 0x000fd00003f0e000 */
[----:B------:R-:W-:Y:S02]  /*3b80*/  FSEL R22, R22, RZ, P0 ;  /* 0x000000ff16167208 */ /* 0x000fe40000000000 */
[----:B------:R-:W-:Y:S02]  /*3b90*/  @!P1 LEA.HI R19, R18, R18, RZ, 0x1 ;  /* 0x0000001212139211 */ /* 0x000fe400078f08ff */
[----:B------:R-:W-:Y:S02]  /*3ba0*/  FSEL R23, R23, RZ, P0 ;  /* 0x000000ff17177208 */ /* 0x000fe40000000000 */
[----:B------:R-:W-:-:S04]  /*3bb0*/  @!P1 SHF.R.S32.HI R19, RZ, 0x1, R19 ;  /* 0x00000001ff139819 */ /* 0x000fc80000011413 */
[----:B------:R-:W-:Y:S01]  /*3bc0*/  @!P1 IADD3 R18, PT, PT, R18, -R19, RZ ;  /* 0x8000001312129210 */ /* 0x000fe20007ffe0ff */
[----:B------:R-:W-:-:S03]  /*3bd0*/  @!P1 IMAD R25, R19, 0x100000, R25 ;  /* 0x0010000013199824 */ /* 0x000fc600078e0219 */
[----:B------:R-:W-:Y:S02]  /*3be0*/  @!P1 LEA R19, R18, 0x3ff00000, 0x14 ;  /* 0x3ff0000012139811 */ /* 0x000fe400078ea0ff */
[----:B------:R-:W-:-:S06]  /*3bf0*/  @!P1 MOV R18, RZ ;  /* 0x000000ff00129202 */ /* 0x000fcc0000000f00 */
[----:B------:R-:W-:-:S11]  /*3c00*/  @!P1 DMUL R22, R24, R18 ;  /* 0x0000001218169228 */ /* 0x000fd60000000000 */
.L_x_49:
[----:B------:R-:W-:Y:S01]  /*3c10*/  DFMA R26, R26, R22, R22 ;  /* 0x000000161a1a722b */ /* 0x000fe20000000016 */
[----:B------:R-:W-:Y:S01]  /*3c20*/  IMAD.MOV.U32 R20, RZ, RZ, R34 ;  /* 0x000000ffff147224 */ /* 0x000fe200078e0022 */
[----:B------:R-:W-:Y:S01]  /*3c30*/  DSETP.NEU.AND P0, PT, |R22|, +INF , PT ;  /* 0x7ff000001600742a */ /* 0x000fe20003f0d200 */
[----:B------:R-:W-:-:S07]  /*3c40*/  MOV R21, 0x0 ;  /* 0x0000000000157802 */ /* 0x000fce0000000f00 */
[----:B------:R-:W-:Y:S02]  /*3c50*/  FSEL R18, R22, R26, !P0 ;  /* 0x0000001a16127208 */ /* 0x000fe40004000000 */
[----:B------:R-:W-:Y:S01]  /*3c60*/  FSEL R22, R23, R27, !P0 ;  /* 0x0000001b17167208 */ /* 0x000fe20004000000 */
[----:B------:R-:W-:Y:S06]  /*3c70*/  RET.REL.NODEC R20 `(_Z18mosaic_cuda_doublePdPKdS1_S1_iS_iii) ;  /* 0xffffffc014e07950 */ /* 0x000fec0003c3ffff */
.L_x_50:
[----:B------:R-:W-:-:S00]  /*3c80*/  BRA `(.L_x_50) ;  /* 0xfffffffc00fc7947 */ /* 0x000fc0000383ffff */
[----:B------:R-:W-:-:S00]  /*3c90*/  NOP ;  /* 0x0000000000007918 */ /* 0x000fc00000000000 */
        /* <DEDUP_REMOVED lines=14> */
.L_x_53:


//--------------------- .nv.shared.reserved.0     --------------------------
	.section	.nv.shared.reserved.0,"aw",@nobits
	.weak		__nv_reservedSMEM_offset_0_alias
	.size		__nv_reservedSMEM_offset_0_alias, 0, 64
	.other		__nv_reservedSMEM_offset_0_alias,@"STO_CUDA_RESERVED_SHARED STV_DEFAULT"
__nv_reservedSMEM_offset_0_alias:
	.zero		0
	.zero		64


//--------------------- .nv.constant0._Z18mosaic_cuda_doublePdPKdS1_S1_iS_iii --------------------------
	.section	.nv.constant0._Z18mosaic_cuda_doublePdPKdS1_S1_iS_iii,"a",@progbits
	.sectionflags	@""
	.align	4
.nv.constant0._Z18mosaic_cuda_doublePdPKdS1_S1_iS_iii:
	.zero		956


//--------------------- SYMBOLS --------------------------

	.type		.nv.reservedSmem.offset0,@object
	.size		.nv.reservedSmem.offset0,0x4
